







.version 5.0
.target sm_61
.address_size 64


.global .align 8 .b8 _ZTVSt9basic_iosIcSt11char_traitsIcEE[32];
.global .align 8 .b8 _ZTTSo[8];
.global .align 8 .b8 _ZTVSt15basic_streambufIcSt11char_traitsIcEE[128];
.global .align 8 .b8 _ZTVNSt7__cxx1115basic_stringbufIcSt11char_traitsIcESaIcEEE[128];
.global .align 8 .b8 _ZTTNSt7__cxx1119basic_ostringstreamIcSt11char_traitsIcESaIcEEE[8];
.global .align 8 .b8 _ZTVN10__cxxabiv119__pointer_type_infoE[8];
.global .align 8 .b8 _ZTVN10__cxxabiv120__function_type_infoE[8];
.global .align 8 .b8 _ZTVN10__cxxabiv117__class_type_infoE[8];
.global .align 8 .b8 _ZTVN10__cxxabiv120__si_class_type_infoE[8];
.global .align 8 .b8 _ZTVN3c105ErrorE[40];
.global .align 8 .b8 _ZTVN3c1020intrusive_ptr_targetE[40];
.global .align 8 .b8 _ZTVN3c1011StorageImplE[40];
.global .align 8 .b8 _ZTVN6caffe28OperatorINS_11CUDAContextEEE[136];
.global .align 8 .b8 _ZTVN6caffe28FillerOpINS_11CUDAContextEEE[144];
.global .align 8 .b8 _ZTVN6caffe211RangeFillOpIfNS_11CUDAContextEEE[144];
.global .align 8 .b8 _ZTVN6caffe213UniformFillOpIfNS_11CUDAContextEEE[144];
.global .align 8 .b8 _ZTVN6caffe213UniformFillOpIiNS_11CUDAContextEEE[144];
.global .align 8 .b8 _ZTVN6caffe214ConstantFillOpINS_11CUDAContextEEE[144];
.global .align 8 .b8 _ZTVN6caffe214DiagonalFillOpINS_11CUDAContextEEE[144];
.global .align 8 .b8 _ZTVN6caffe214GaussianFillOpIfNS_11CUDAContextEEE[144];
.global .align 8 .b8 _ZTVN6caffe212XavierFillOpIfNS_11CUDAContextEEE[144];
.global .align 8 .b8 _ZTVN6caffe210MSRAFillOpIfNS_11CUDAContextEEE[144];
.global .align 8 .b8 _ZTVN6caffe215GPUFallbackOpExINS_11SkipIndicesIJEEEEE[136];

.visible .entry _ZN6caffe268_GLOBAL__N__44_tmpxft_00005cb4_00000000_7_filler_op_cpp1_ii_dafd950f15FillRangeKernelEiPf(
.param .u32 _ZN6caffe268_GLOBAL__N__44_tmpxft_00005cb4_00000000_7_filler_op_cpp1_ii_dafd950f15FillRangeKernelEiPf_param_0,
.param .u64 _ZN6caffe268_GLOBAL__N__44_tmpxft_00005cb4_00000000_7_filler_op_cpp1_ii_dafd950f15FillRangeKernelEiPf_param_1
)
{
.reg .pred %p<3>;
.reg .f32 %f<2>;
.reg .b32 %r<7>;
.reg .b64 %rd<11>;


ld.param.u64 %rd7, [_ZN6caffe268_GLOBAL__N__44_tmpxft_00005cb4_00000000_7_filler_op_cpp1_ii_dafd950f15FillRangeKernelEiPf_param_1];
mov.u32 %r1, %ntid.x;
mov.u32 %r2, %ctaid.x;
mov.u32 %r3, %tid.x;
mad.lo.s32 %r4, %r1, %r2, %r3;
cvt.u64.u32	%rd10, %r4;
ld.param.s32 %rd2, [_ZN6caffe268_GLOBAL__N__44_tmpxft_00005cb4_00000000_7_filler_op_cpp1_ii_dafd950f15FillRangeKernelEiPf_param_0];
setp.ge.u64	%p1, %rd10, %rd2;
@%p1 bra BB0_3;

cvta.to.global.u64 %rd3, %rd7;
mov.u32 %r5, %nctaid.x;
mul.lo.s32 %r6, %r5, %r1;
cvt.u64.u32	%rd4, %r6;

BB0_2:
shl.b64 %rd8, %rd10, 2;
add.s64 %rd9, %rd3, %rd8;
cvt.rn.f32.u64	%f1, %rd10;
st.global.f32 [%rd9], %f1;
add.s64 %rd10, %rd4, %rd10;
setp.lt.u64	%p2, %rd10, %rd2;
@%p2 bra BB0_2;

BB0_3:
ret;
}


.visible .entry _ZN6caffe268_GLOBAL__N__44_tmpxft_00005cb4_00000000_7_filler_op_cpp1_ii_dafd950f18FillDiagonalKernelIfEEvilT_PS2_(
.param .u32 _ZN6caffe268_GLOBAL__N__44_tmpxft_00005cb4_00000000_7_filler_op_cpp1_ii_dafd950f18FillDiagonalKernelIfEEvilT_PS2__param_0,
.param .u64 _ZN6caffe268_GLOBAL__N__44_tmpxft_00005cb4_00000000_7_filler_op_cpp1_ii_dafd950f18FillDiagonalKernelIfEEvilT_PS2__param_1,
.param .f32 _ZN6caffe268_GLOBAL__N__44_tmpxft_00005cb4_00000000_7_filler_op_cpp1_ii_dafd950f18FillDiagonalKernelIfEEvilT_PS2__param_2,
.param .u64 _ZN6caffe268_GLOBAL__N__44_tmpxft_00005cb4_00000000_7_filler_op_cpp1_ii_dafd950f18FillDiagonalKernelIfEEvilT_PS2__param_3
)
{
.reg .pred %p<3>;
.reg .f32 %f<2>;
.reg .b32 %r<7>;
.reg .b64 %rd<13>;


ld.param.u64 %rd7, [_ZN6caffe268_GLOBAL__N__44_tmpxft_00005cb4_00000000_7_filler_op_cpp1_ii_dafd950f18FillDiagonalKernelIfEEvilT_PS2__param_1];
ld.param.f32 %f1, [_ZN6caffe268_GLOBAL__N__44_tmpxft_00005cb4_00000000_7_filler_op_cpp1_ii_dafd950f18FillDiagonalKernelIfEEvilT_PS2__param_2];
ld.param.u64 %rd8, [_ZN6caffe268_GLOBAL__N__44_tmpxft_00005cb4_00000000_7_filler_op_cpp1_ii_dafd950f18FillDiagonalKernelIfEEvilT_PS2__param_3];
mov.u32 %r1, %ntid.x;
mov.u32 %r2, %ctaid.x;
mov.u32 %r3, %tid.x;
mad.lo.s32 %r4, %r1, %r2, %r3;
cvt.u64.u32	%rd12, %r4;
ld.param.s32 %rd2, [_ZN6caffe268_GLOBAL__N__44_tmpxft_00005cb4_00000000_7_filler_op_cpp1_ii_dafd950f18FillDiagonalKernelIfEEvilT_PS2__param_0];
setp.ge.u64	%p1, %rd12, %rd2;
@%p1 bra BB1_3;

cvta.to.global.u64 %rd3, %rd8;
mov.u32 %r5, %nctaid.x;
mul.lo.s32 %r6, %r5, %r1;
cvt.u64.u32	%rd4, %r6;

BB1_2:
mul.lo.s64 %rd9, %rd12, %rd7;
shl.b64 %rd10, %rd9, 2;
add.s64 %rd11, %rd3, %rd10;
st.global.f32 [%rd11], %f1;
add.s64 %rd12, %rd4, %rd12;
setp.lt.u64	%p2, %rd12, %rd2;
@%p2 bra BB1_2;

BB1_3:
ret;
}


.visible .entry _ZN6caffe268_GLOBAL__N__44_tmpxft_00005cb4_00000000_7_filler_op_cpp1_ii_dafd950f18FillDiagonalKernelIdEEvilT_PS2_(
.param .u32 _ZN6caffe268_GLOBAL__N__44_tmpxft_00005cb4_00000000_7_filler_op_cpp1_ii_dafd950f18FillDiagonalKernelIdEEvilT_PS2__param_0,
.param .u64 _ZN6caffe268_GLOBAL__N__44_tmpxft_00005cb4_00000000_7_filler_op_cpp1_ii_dafd950f18FillDiagonalKernelIdEEvilT_PS2__param_1,
.param .f64 _ZN6caffe268_GLOBAL__N__44_tmpxft_00005cb4_00000000_7_filler_op_cpp1_ii_dafd950f18FillDiagonalKernelIdEEvilT_PS2__param_2,
.param .u64 _ZN6caffe268_GLOBAL__N__44_tmpxft_00005cb4_00000000_7_filler_op_cpp1_ii_dafd950f18FillDiagonalKernelIdEEvilT_PS2__param_3
)
{
.reg .pred %p<3>;
.reg .b32 %r<7>;
.reg .f64 %fd<2>;
.reg .b64 %rd<13>;


ld.param.u64 %rd7, [_ZN6caffe268_GLOBAL__N__44_tmpxft_00005cb4_00000000_7_filler_op_cpp1_ii_dafd950f18FillDiagonalKernelIdEEvilT_PS2__param_1];
ld.param.f64 %fd1, [_ZN6caffe268_GLOBAL__N__44_tmpxft_00005cb4_00000000_7_filler_op_cpp1_ii_dafd950f18FillDiagonalKernelIdEEvilT_PS2__param_2];
ld.param.u64 %rd8, [_ZN6caffe268_GLOBAL__N__44_tmpxft_00005cb4_00000000_7_filler_op_cpp1_ii_dafd950f18FillDiagonalKernelIdEEvilT_PS2__param_3];
mov.u32 %r1, %ntid.x;
mov.u32 %r2, %ctaid.x;
mov.u32 %r3, %tid.x;
mad.lo.s32 %r4, %r1, %r2, %r3;
cvt.u64.u32	%rd12, %r4;
ld.param.s32 %rd2, [_ZN6caffe268_GLOBAL__N__44_tmpxft_00005cb4_00000000_7_filler_op_cpp1_ii_dafd950f18FillDiagonalKernelIdEEvilT_PS2__param_0];
setp.ge.u64	%p1, %rd12, %rd2;
@%p1 bra BB2_3;

cvta.to.global.u64 %rd3, %rd8;
mov.u32 %r5, %nctaid.x;
mul.lo.s32 %r6, %r5, %r1;
cvt.u64.u32	%rd4, %r6;

BB2_2:
mul.lo.s64 %rd9, %rd12, %rd7;
shl.b64 %rd10, %rd9, 3;
add.s64 %rd11, %rd3, %rd10;
st.global.f64 [%rd11], %fd1;
add.s64 %rd12, %rd4, %rd12;
setp.lt.u64	%p2, %rd12, %rd2;
@%p2 bra BB2_2;

BB2_3:
ret;
}


.visible .entry _ZN6caffe268_GLOBAL__N__44_tmpxft_00005cb4_00000000_7_filler_op_cpp1_ii_dafd950f18FillDiagonalKernelIbEEvilT_PS2_(
.param .u32 _ZN6caffe268_GLOBAL__N__44_tmpxft_00005cb4_00000000_7_filler_op_cpp1_ii_dafd950f18FillDiagonalKernelIbEEvilT_PS2__param_0,
.param .u64 _ZN6caffe268_GLOBAL__N__44_tmpxft_00005cb4_00000000_7_filler_op_cpp1_ii_dafd950f18FillDiagonalKernelIbEEvilT_PS2__param_1,
.param .u8 _ZN6caffe268_GLOBAL__N__44_tmpxft_00005cb4_00000000_7_filler_op_cpp1_ii_dafd950f18FillDiagonalKernelIbEEvilT_PS2__param_2,
.param .u64 _ZN6caffe268_GLOBAL__N__44_tmpxft_00005cb4_00000000_7_filler_op_cpp1_ii_dafd950f18FillDiagonalKernelIbEEvilT_PS2__param_3
)
{
.reg .pred %p<3>;
.reg .b16 %rs<2>;
.reg .b32 %r<7>;
.reg .b64 %rd<12>;


ld.param.u64 %rd7, [_ZN6caffe268_GLOBAL__N__44_tmpxft_00005cb4_00000000_7_filler_op_cpp1_ii_dafd950f18FillDiagonalKernelIbEEvilT_PS2__param_1];
ld.param.u64 %rd8, [_ZN6caffe268_GLOBAL__N__44_tmpxft_00005cb4_00000000_7_filler_op_cpp1_ii_dafd950f18FillDiagonalKernelIbEEvilT_PS2__param_3];
ld.param.s8 %rs1, [_ZN6caffe268_GLOBAL__N__44_tmpxft_00005cb4_00000000_7_filler_op_cpp1_ii_dafd950f18FillDiagonalKernelIbEEvilT_PS2__param_2];
mov.u32 %r1, %ntid.x;
mov.u32 %r2, %ctaid.x;
mov.u32 %r3, %tid.x;
mad.lo.s32 %r4, %r1, %r2, %r3;
cvt.u64.u32	%rd11, %r4;
ld.param.s32 %rd2, [_ZN6caffe268_GLOBAL__N__44_tmpxft_00005cb4_00000000_7_filler_op_cpp1_ii_dafd950f18FillDiagonalKernelIbEEvilT_PS2__param_0];
setp.ge.u64	%p1, %rd11, %rd2;
@%p1 bra BB3_3;

cvta.to.global.u64 %rd3, %rd8;
mov.u32 %r5, %nctaid.x;
mul.lo.s32 %r6, %r5, %r1;
cvt.u64.u32	%rd4, %r6;

BB3_2:
mul.lo.s64 %rd9, %rd11, %rd7;
add.s64 %rd10, %rd3, %rd9;
st.global.u8 [%rd10], %rs1;
add.s64 %rd11, %rd4, %rd11;
setp.lt.u64	%p2, %rd11, %rd2;
@%p2 bra BB3_2;

BB3_3:
ret;
}


.visible .entry _ZN6caffe268_GLOBAL__N__44_tmpxft_00005cb4_00000000_7_filler_op_cpp1_ii_dafd950f18FillDiagonalKernelIaEEvilT_PS2_(
.param .u32 _ZN6caffe268_GLOBAL__N__44_tmpxft_00005cb4_00000000_7_filler_op_cpp1_ii_dafd950f18FillDiagonalKernelIaEEvilT_PS2__param_0,
.param .u64 _ZN6caffe268_GLOBAL__N__44_tmpxft_00005cb4_00000000_7_filler_op_cpp1_ii_dafd950f18FillDiagonalKernelIaEEvilT_PS2__param_1,
.param .u8 _ZN6caffe268_GLOBAL__N__44_tmpxft_00005cb4_00000000_7_filler_op_cpp1_ii_dafd950f18FillDiagonalKernelIaEEvilT_PS2__param_2,
.param .u64 _ZN6caffe268_GLOBAL__N__44_tmpxft_00005cb4_00000000_7_filler_op_cpp1_ii_dafd950f18FillDiagonalKernelIaEEvilT_PS2__param_3
)
{
.reg .pred %p<3>;
.reg .b16 %rs<2>;
.reg .b32 %r<7>;
.reg .b64 %rd<12>;


ld.param.u64 %rd7, [_ZN6caffe268_GLOBAL__N__44_tmpxft_00005cb4_00000000_7_filler_op_cpp1_ii_dafd950f18FillDiagonalKernelIaEEvilT_PS2__param_1];
ld.param.u64 %rd8, [_ZN6caffe268_GLOBAL__N__44_tmpxft_00005cb4_00000000_7_filler_op_cpp1_ii_dafd950f18FillDiagonalKernelIaEEvilT_PS2__param_3];
ld.param.s8 %rs1, [_ZN6caffe268_GLOBAL__N__44_tmpxft_00005cb4_00000000_7_filler_op_cpp1_ii_dafd950f18FillDiagonalKernelIaEEvilT_PS2__param_2];
mov.u32 %r1, %ntid.x;
mov.u32 %r2, %ctaid.x;
mov.u32 %r3, %tid.x;
mad.lo.s32 %r4, %r1, %r2, %r3;
cvt.u64.u32	%rd11, %r4;
ld.param.s32 %rd2, [_ZN6caffe268_GLOBAL__N__44_tmpxft_00005cb4_00000000_7_filler_op_cpp1_ii_dafd950f18FillDiagonalKernelIaEEvilT_PS2__param_0];
setp.ge.u64	%p1, %rd11, %rd2;
@%p1 bra BB4_3;

cvta.to.global.u64 %rd3, %rd8;
mov.u32 %r5, %nctaid.x;
mul.lo.s32 %r6, %r5, %r1;
cvt.u64.u32	%rd4, %r6;

BB4_2:
mul.lo.s64 %rd9, %rd11, %rd7;
add.s64 %rd10, %rd3, %rd9;
st.global.u8 [%rd10], %rs1;
add.s64 %rd11, %rd4, %rd11;
setp.lt.u64	%p2, %rd11, %rd2;
@%p2 bra BB4_2;

BB4_3:
ret;
}


.visible .entry _ZN6caffe268_GLOBAL__N__44_tmpxft_00005cb4_00000000_7_filler_op_cpp1_ii_dafd950f18FillDiagonalKernelIsEEvilT_PS2_(
.param .u32 _ZN6caffe268_GLOBAL__N__44_tmpxft_00005cb4_00000000_7_filler_op_cpp1_ii_dafd950f18FillDiagonalKernelIsEEvilT_PS2__param_0,
.param .u64 _ZN6caffe268_GLOBAL__N__44_tmpxft_00005cb4_00000000_7_filler_op_cpp1_ii_dafd950f18FillDiagonalKernelIsEEvilT_PS2__param_1,
.param .u16 _ZN6caffe268_GLOBAL__N__44_tmpxft_00005cb4_00000000_7_filler_op_cpp1_ii_dafd950f18FillDiagonalKernelIsEEvilT_PS2__param_2,
.param .u64 _ZN6caffe268_GLOBAL__N__44_tmpxft_00005cb4_00000000_7_filler_op_cpp1_ii_dafd950f18FillDiagonalKernelIsEEvilT_PS2__param_3
)
{
.reg .pred %p<3>;
.reg .b16 %rs<2>;
.reg .b32 %r<7>;
.reg .b64 %rd<13>;


ld.param.u64 %rd7, [_ZN6caffe268_GLOBAL__N__44_tmpxft_00005cb4_00000000_7_filler_op_cpp1_ii_dafd950f18FillDiagonalKernelIsEEvilT_PS2__param_1];
ld.param.u16 %rs1, [_ZN6caffe268_GLOBAL__N__44_tmpxft_00005cb4_00000000_7_filler_op_cpp1_ii_dafd950f18FillDiagonalKernelIsEEvilT_PS2__param_2];
ld.param.u64 %rd8, [_ZN6caffe268_GLOBAL__N__44_tmpxft_00005cb4_00000000_7_filler_op_cpp1_ii_dafd950f18FillDiagonalKernelIsEEvilT_PS2__param_3];
mov.u32 %r1, %ntid.x;
mov.u32 %r2, %ctaid.x;
mov.u32 %r3, %tid.x;
mad.lo.s32 %r4, %r1, %r2, %r3;
cvt.u64.u32	%rd12, %r4;
ld.param.s32 %rd2, [_ZN6caffe268_GLOBAL__N__44_tmpxft_00005cb4_00000000_7_filler_op_cpp1_ii_dafd950f18FillDiagonalKernelIsEEvilT_PS2__param_0];
setp.ge.u64	%p1, %rd12, %rd2;
@%p1 bra BB5_3;

cvta.to.global.u64 %rd3, %rd8;
mov.u32 %r5, %nctaid.x;
mul.lo.s32 %r6, %r5, %r1;
cvt.u64.u32	%rd4, %r6;

BB5_2:
mul.lo.s64 %rd9, %rd12, %rd7;
shl.b64 %rd10, %rd9, 1;
add.s64 %rd11, %rd3, %rd10;
st.global.u16 [%rd11], %rs1;
add.s64 %rd12, %rd4, %rd12;
setp.lt.u64	%p2, %rd12, %rd2;
@%p2 bra BB5_2;

BB5_3:
ret;
}


.visible .entry _ZN6caffe268_GLOBAL__N__44_tmpxft_00005cb4_00000000_7_filler_op_cpp1_ii_dafd950f18FillDiagonalKernelIiEEvilT_PS2_(
.param .u32 _ZN6caffe268_GLOBAL__N__44_tmpxft_00005cb4_00000000_7_filler_op_cpp1_ii_dafd950f18FillDiagonalKernelIiEEvilT_PS2__param_0,
.param .u64 _ZN6caffe268_GLOBAL__N__44_tmpxft_00005cb4_00000000_7_filler_op_cpp1_ii_dafd950f18FillDiagonalKernelIiEEvilT_PS2__param_1,
.param .u32 _ZN6caffe268_GLOBAL__N__44_tmpxft_00005cb4_00000000_7_filler_op_cpp1_ii_dafd950f18FillDiagonalKernelIiEEvilT_PS2__param_2,
.param .u64 _ZN6caffe268_GLOBAL__N__44_tmpxft_00005cb4_00000000_7_filler_op_cpp1_ii_dafd950f18FillDiagonalKernelIiEEvilT_PS2__param_3
)
{
.reg .pred %p<3>;
.reg .b32 %r<8>;
.reg .b64 %rd<13>;


ld.param.u64 %rd7, [_ZN6caffe268_GLOBAL__N__44_tmpxft_00005cb4_00000000_7_filler_op_cpp1_ii_dafd950f18FillDiagonalKernelIiEEvilT_PS2__param_1];
ld.param.u32 %r2, [_ZN6caffe268_GLOBAL__N__44_tmpxft_00005cb4_00000000_7_filler_op_cpp1_ii_dafd950f18FillDiagonalKernelIiEEvilT_PS2__param_2];
ld.param.u64 %rd8, [_ZN6caffe268_GLOBAL__N__44_tmpxft_00005cb4_00000000_7_filler_op_cpp1_ii_dafd950f18FillDiagonalKernelIiEEvilT_PS2__param_3];
mov.u32 %r1, %ntid.x;
mov.u32 %r3, %ctaid.x;
mov.u32 %r4, %tid.x;
mad.lo.s32 %r5, %r1, %r3, %r4;
cvt.u64.u32	%rd12, %r5;
ld.param.s32 %rd2, [_ZN6caffe268_GLOBAL__N__44_tmpxft_00005cb4_00000000_7_filler_op_cpp1_ii_dafd950f18FillDiagonalKernelIiEEvilT_PS2__param_0];
setp.ge.u64	%p1, %rd12, %rd2;
@%p1 bra BB6_3;

cvta.to.global.u64 %rd3, %rd8;
mov.u32 %r6, %nctaid.x;
mul.lo.s32 %r7, %r6, %r1;
cvt.u64.u32	%rd4, %r7;

BB6_2:
mul.lo.s64 %rd9, %rd12, %rd7;
shl.b64 %rd10, %rd9, 2;
add.s64 %rd11, %rd3, %rd10;
st.global.u32 [%rd11], %r2;
add.s64 %rd12, %rd4, %rd12;
setp.lt.u64	%p2, %rd12, %rd2;
@%p2 bra BB6_2;

BB6_3:
ret;
}


.visible .entry _ZN6caffe268_GLOBAL__N__44_tmpxft_00005cb4_00000000_7_filler_op_cpp1_ii_dafd950f18FillDiagonalKernelIlEEvilT_PS2_(
.param .u32 _ZN6caffe268_GLOBAL__N__44_tmpxft_00005cb4_00000000_7_filler_op_cpp1_ii_dafd950f18FillDiagonalKernelIlEEvilT_PS2__param_0,
.param .u64 _ZN6caffe268_GLOBAL__N__44_tmpxft_00005cb4_00000000_7_filler_op_cpp1_ii_dafd950f18FillDiagonalKernelIlEEvilT_PS2__param_1,
.param .u64 _ZN6caffe268_GLOBAL__N__44_tmpxft_00005cb4_00000000_7_filler_op_cpp1_ii_dafd950f18FillDiagonalKernelIlEEvilT_PS2__param_2,
.param .u64 _ZN6caffe268_GLOBAL__N__44_tmpxft_00005cb4_00000000_7_filler_op_cpp1_ii_dafd950f18FillDiagonalKernelIlEEvilT_PS2__param_3
)
{
.reg .pred %p<3>;
.reg .b32 %r<7>;
.reg .b64 %rd<14>;


ld.param.u64 %rd7, [_ZN6caffe268_GLOBAL__N__44_tmpxft_00005cb4_00000000_7_filler_op_cpp1_ii_dafd950f18FillDiagonalKernelIlEEvilT_PS2__param_1];
ld.param.u64 %rd8, [_ZN6caffe268_GLOBAL__N__44_tmpxft_00005cb4_00000000_7_filler_op_cpp1_ii_dafd950f18FillDiagonalKernelIlEEvilT_PS2__param_2];
ld.param.u64 %rd9, [_ZN6caffe268_GLOBAL__N__44_tmpxft_00005cb4_00000000_7_filler_op_cpp1_ii_dafd950f18FillDiagonalKernelIlEEvilT_PS2__param_3];
mov.u32 %r1, %ntid.x;
mov.u32 %r2, %ctaid.x;
mov.u32 %r3, %tid.x;
mad.lo.s32 %r4, %r1, %r2, %r3;
cvt.u64.u32	%rd13, %r4;
ld.param.s32 %rd2, [_ZN6caffe268_GLOBAL__N__44_tmpxft_00005cb4_00000000_7_filler_op_cpp1_ii_dafd950f18FillDiagonalKernelIlEEvilT_PS2__param_0];
setp.ge.u64	%p1, %rd13, %rd2;
@%p1 bra BB7_3;

cvta.to.global.u64 %rd3, %rd9;
mov.u32 %r5, %nctaid.x;
mul.lo.s32 %r6, %r5, %r1;
cvt.u64.u32	%rd4, %r6;

BB7_2:
mul.lo.s64 %rd10, %rd13, %rd7;
shl.b64 %rd11, %rd10, 3;
add.s64 %rd12, %rd3, %rd11;
st.global.u64 [%rd12], %rd8;
add.s64 %rd13, %rd4, %rd13;
setp.lt.u64	%p2, %rd13, %rd2;
@%p2 bra BB7_2;

BB7_3:
ret;
}


.visible .entry _ZN6caffe268_GLOBAL__N__44_tmpxft_00005cb4_00000000_7_filler_op_cpp1_ii_dafd950f18FillDiagonalKernelIhEEvilT_PS2_(
.param .u32 _ZN6caffe268_GLOBAL__N__44_tmpxft_00005cb4_00000000_7_filler_op_cpp1_ii_dafd950f18FillDiagonalKernelIhEEvilT_PS2__param_0,
.param .u64 _ZN6caffe268_GLOBAL__N__44_tmpxft_00005cb4_00000000_7_filler_op_cpp1_ii_dafd950f18FillDiagonalKernelIhEEvilT_PS2__param_1,
.param .u8 _ZN6caffe268_GLOBAL__N__44_tmpxft_00005cb4_00000000_7_filler_op_cpp1_ii_dafd950f18FillDiagonalKernelIhEEvilT_PS2__param_2,
.param .u64 _ZN6caffe268_GLOBAL__N__44_tmpxft_00005cb4_00000000_7_filler_op_cpp1_ii_dafd950f18FillDiagonalKernelIhEEvilT_PS2__param_3
)
{
.reg .pred %p<3>;
.reg .b16 %rs<2>;
.reg .b32 %r<7>;
.reg .b64 %rd<12>;


ld.param.u64 %rd7, [_ZN6caffe268_GLOBAL__N__44_tmpxft_00005cb4_00000000_7_filler_op_cpp1_ii_dafd950f18FillDiagonalKernelIhEEvilT_PS2__param_1];
ld.param.u64 %rd8, [_ZN6caffe268_GLOBAL__N__44_tmpxft_00005cb4_00000000_7_filler_op_cpp1_ii_dafd950f18FillDiagonalKernelIhEEvilT_PS2__param_3];
ld.param.u8 %rs1, [_ZN6caffe268_GLOBAL__N__44_tmpxft_00005cb4_00000000_7_filler_op_cpp1_ii_dafd950f18FillDiagonalKernelIhEEvilT_PS2__param_2];
mov.u32 %r1, %ntid.x;
mov.u32 %r2, %ctaid.x;
mov.u32 %r3, %tid.x;
mad.lo.s32 %r4, %r1, %r2, %r3;
cvt.u64.u32	%rd11, %r4;
ld.param.s32 %rd2, [_ZN6caffe268_GLOBAL__N__44_tmpxft_00005cb4_00000000_7_filler_op_cpp1_ii_dafd950f18FillDiagonalKernelIhEEvilT_PS2__param_0];
setp.ge.u64	%p1, %rd11, %rd2;
@%p1 bra BB8_3;

cvta.to.global.u64 %rd3, %rd8;
mov.u32 %r5, %nctaid.x;
mul.lo.s32 %r6, %r5, %r1;
cvt.u64.u32	%rd4, %r6;

BB8_2:
mul.lo.s64 %rd9, %rd11, %rd7;
add.s64 %rd10, %rd3, %rd9;
st.global.u8 [%rd10], %rs1;
add.s64 %rd11, %rd4, %rd11;
setp.lt.u64	%p2, %rd11, %rd2;
@%p2 bra BB8_2;

BB8_3:
ret;
}


.visible .entry _ZN6caffe268_GLOBAL__N__44_tmpxft_00005cb4_00000000_7_filler_op_cpp1_ii_dafd950f18FillDiagonalKernelItEEvilT_PS2_(
.param .u32 _ZN6caffe268_GLOBAL__N__44_tmpxft_00005cb4_00000000_7_filler_op_cpp1_ii_dafd950f18FillDiagonalKernelItEEvilT_PS2__param_0,
.param .u64 _ZN6caffe268_GLOBAL__N__44_tmpxft_00005cb4_00000000_7_filler_op_cpp1_ii_dafd950f18FillDiagonalKernelItEEvilT_PS2__param_1,
.param .u16 _ZN6caffe268_GLOBAL__N__44_tmpxft_00005cb4_00000000_7_filler_op_cpp1_ii_dafd950f18FillDiagonalKernelItEEvilT_PS2__param_2,
.param .u64 _ZN6caffe268_GLOBAL__N__44_tmpxft_00005cb4_00000000_7_filler_op_cpp1_ii_dafd950f18FillDiagonalKernelItEEvilT_PS2__param_3
)
{
.reg .pred %p<3>;
.reg .b16 %rs<2>;
.reg .b32 %r<7>;
.reg .b64 %rd<13>;


ld.param.u64 %rd7, [_ZN6caffe268_GLOBAL__N__44_tmpxft_00005cb4_00000000_7_filler_op_cpp1_ii_dafd950f18FillDiagonalKernelItEEvilT_PS2__param_1];
ld.param.u16 %rs1, [_ZN6caffe268_GLOBAL__N__44_tmpxft_00005cb4_00000000_7_filler_op_cpp1_ii_dafd950f18FillDiagonalKernelItEEvilT_PS2__param_2];
ld.param.u64 %rd8, [_ZN6caffe268_GLOBAL__N__44_tmpxft_00005cb4_00000000_7_filler_op_cpp1_ii_dafd950f18FillDiagonalKernelItEEvilT_PS2__param_3];
mov.u32 %r1, %ntid.x;
mov.u32 %r2, %ctaid.x;
mov.u32 %r3, %tid.x;
mad.lo.s32 %r4, %r1, %r2, %r3;
cvt.u64.u32	%rd12, %r4;
ld.param.s32 %rd2, [_ZN6caffe268_GLOBAL__N__44_tmpxft_00005cb4_00000000_7_filler_op_cpp1_ii_dafd950f18FillDiagonalKernelItEEvilT_PS2__param_0];
setp.ge.u64	%p1, %rd12, %rd2;
@%p1 bra BB9_3;

cvta.to.global.u64 %rd3, %rd8;
mov.u32 %r5, %nctaid.x;
mul.lo.s32 %r6, %r5, %r1;
cvt.u64.u32	%rd4, %r6;

BB9_2:
mul.lo.s64 %rd9, %rd12, %rd7;
shl.b64 %rd10, %rd9, 1;
add.s64 %rd11, %rd3, %rd10;
st.global.u16 [%rd11], %rs1;
add.s64 %rd12, %rd4, %rd12;
setp.lt.u64	%p2, %rd12, %rd2;
@%p2 bra BB9_2;

BB9_3:
ret;
}




// ===== COMPILED SASS (sm_100) =====

	.target	sm_100

	.elftype	@"ET_EXEC"


//--------------------- .note.nv.tkinfo           --------------------------
	.section	.note.nv.tkinfo,"",@"SHT_NOTE"
	.sectionflags	@"SHF_NOTE_NV_TKINFO"
	.tkinfo
        /*0018*/ 	.word	0x00000002
        /*0030*/ 	.string	""
        /*0030*/ 	.string	"ptxas"
        /*0030*/ 	.string	"Cuda compilation tools, release 13.0, V13.0.88"
        /*0030*/ 	.string	"Build cuda_13.0.r13.0/compiler.36424714_0"
        /*0030*/ 	.string	"-arch sm_100 "



//--------------------- .note.nv.cuinfo           --------------------------
	.section	.note.nv.cuinfo,"",@"SHT_NOTE"
	.sectionflags	@"SHF_NOTE_NV_CUINFO"
        /*0018*/ 	.short	0x0002
        /*001a*/ 	.short	0x003d
        /*001c*/ 	.short	0x0082
	.zero		2


//--------------------- .nv.info                  --------------------------
	.section	.nv.info,"",@"SHT_CUDA_INFO"
	.align	4


	//----- nvinfo : EIATTR_REGCOUNT
	.align		4
        /*0000*/ 	.byte	0x04, 0x2f
        /*0002*/ 	.short	(.L_24 - .L_23)
	.align		4
.L_23:
        /*0004*/ 	.word	index@(_ZN6caffe268_GLOBAL__N__44_tmpxft_00005cb4_00000000_7_filler_op_cpp1_ii_dafd950f15FillRangeKernelEiPf)
        /*0008*/ 	.word	0x0000000a


	//----- nvinfo : EIATTR_FRAME_SIZE
	.align		4
.L_24:
        /*000c*/ 	.byte	0x04, 0x11
        /*000e*/ 	.short	(.L_26 - .L_25)
	.align		4
.L_25:
        /*0010*/ 	.word	index@(_ZN6caffe268_GLOBAL__N__44_tmpxft_00005cb4_00000000_7_filler_op_cpp1_ii_dafd950f15FillRangeKernelEiPf)
        /*0014*/ 	.word	0x00000000


	//----- nvinfo : EIATTR_REGCOUNT
	.align		4
.L_26:
        /*0018*/ 	.byte	0x04, 0x2f
        /*001a*/ 	.short	(.L_28 - .L_27)
	.align		4
.L_27:
        /*001c*/ 	.word	index@(_ZN6caffe268_GLOBAL__N__44_tmpxft_00005cb4_00000000_7_filler_op_cpp1_ii_dafd950f18FillDiagonalKernelIfEEvilT_PS2_)
        /*0020*/ 	.word	0x0000000a


	//----- nvinfo : EIATTR_FRAME_SIZE
	.align		4
.L_28:
        /*0024*/ 	.byte	0x04, 0x11
        /*0026*/ 	.short	(.L_30 - .L_29)
	.align		4
.L_29:
        /*0028*/ 	.word	index@(_ZN6caffe268_GLOBAL__N__44_tmpxft_00005cb4_00000000_7_filler_op_cpp1_ii_dafd950f18FillDiagonalKernelIfEEvilT_PS2_)
        /*002c*/ 	.word	0x00000000


	//----- nvinfo : EIATTR_REGCOUNT
	.align		4
.L_30:
        /*0030*/ 	.byte	0x04, 0x2f
        /*0032*/ 	.short	(.L_32 - .L_31)
	.align		4
.L_31:
        /*0034*/ 	.word	index@(_ZN6caffe268_GLOBAL__N__44_tmpxft_00005cb4_00000000_7_filler_op_cpp1_ii_dafd950f18FillDiagonalKernelIdEEvilT_PS2_)
        /*0038*/ 	.word	0x0000000b


	//----- nvinfo : EIATTR_FRAME_SIZE
	.align		4
.L_32:
        /*003c*/ 	.byte	0x04, 0x11
        /*003e*/ 	.short	(.L_34 - .L_33)
	.align		4
.L_33:
        /*0040*/ 	.word	index@(_ZN6caffe268_GLOBAL__N__44_tmpxft_00005cb4_00000000_7_filler_op_cpp1_ii_dafd950f18FillDiagonalKernelIdEEvilT_PS2_)
        /*0044*/ 	.word	0x00000000


	//----- nvinfo : EIATTR_REGCOUNT
	.align		4
.L_34:
        /*0048*/ 	.byte	0x04, 0x2f
        /*004a*/ 	.short	(.L_36 - .L_35)
	.align		4
.L_35:
        /*004c*/ 	.word	index@(_ZN6caffe268_GLOBAL__N__44_tmpxft_00005cb4_00000000_7_filler_op_cpp1_ii_dafd950f18FillDiagonalKernelIbEEvilT_PS2_)
        /*0050*/ 	.word	0x0000000c


	//----- nvinfo : EIATTR_FRAME_SIZE
	.align		4
.L_36:
        /*0054*/ 	.byte	0x04, 0x11
        /*0056*/ 	.short	(.L_38 - .L_37)
	.align		4
.L_37:
        /*0058*/ 	.word	index@(_ZN6caffe268_GLOBAL__N__44_tmpxft_00005cb4_00000000_7_filler_op_cpp1_ii_dafd950f18FillDiagonalKernelIbEEvilT_PS2_)
        /*005c*/ 	.word	0x00000000


	//----- nvinfo : EIATTR_REGCOUNT
	.align		4
.L_38:
        /*0060*/ 	.byte	0x04, 0x2f
        /*0062*/ 	.short	(.L_40 - .L_39)
	.align		4
.L_39:
        /*0064*/ 	.word	index@(_ZN6caffe268_GLOBAL__N__44_tmpxft_00005cb4_00000000_7_filler_op_cpp1_ii_dafd950f18FillDiagonalKernelIaEEvilT_PS2_)
        /*0068*/ 	.word	0x0000000c


	//----- nvinfo : EIATTR_FRAME_SIZE
	.align		4
.L_40:
        /*006c*/ 	.byte	0x04, 0x11
        /*006e*/ 	.short	(.L_42 - .L_41)
	.align		4
.L_41:
        /*0070*/ 	.word	index@(_ZN6caffe268_GLOBAL__N__44_tmpxft_00005cb4_00000000_7_filler_op_cpp1_ii_dafd950f18FillDiagonalKernelIaEEvilT_PS2_)
        /*0074*/ 	.word	0x00000000


	//----- nvinfo : EIATTR_REGCOUNT
	.align		4
.L_42:
        /*0078*/ 	.byte	0x04, 0x2f
        /*007a*/ 	.short	(.L_44 - .L_43)
	.align		4
.L_43:
        /*007c*/ 	.word	index@(_ZN6caffe268_GLOBAL__N__44_tmpxft_00005cb4_00000000_7_filler_op_cpp1_ii_dafd950f18FillDiagonalKernelIsEEvilT_PS2_)
        /*0080*/ 	.word	0x0000000a


	//----- nvinfo : EIATTR_FRAME_SIZE
	.align		4
.L_44:
        /*0084*/ 	.byte	0x04, 0x11
        /*0086*/ 	.short	(.L_46 - .L_45)
	.align		4
.L_45:
        /*0088*/ 	.word	index@(_ZN6caffe268_GLOBAL__N__44_tmpxft_00005cb4_00000000_7_filler_op_cpp1_ii_dafd950f18FillDiagonalKernelIsEEvilT_PS2_)
        /*008c*/ 	.word	0x00000000


	//----- nvinfo : EIATTR_REGCOUNT
	.align		4
.L_46:
        /*0090*/ 	.byte	0x04, 0x2f
        /*0092*/ 	.short	(.L_48 - .L_47)
	.align		4
.L_47:
        /*0094*/ 	.word	index@(_ZN6caffe268_GLOBAL__N__44_tmpxft_00005cb4_00000000_7_filler_op_cpp1_ii_dafd950f18FillDiagonalKernelIiEEvilT_PS2_)
        /*0098*/ 	.word	0x0000000a


	//----- nvinfo : EIATTR_FRAME_SIZE
	.align		4
.L_48:
        /*009c*/ 	.byte	0x04, 0x11
        /*009e*/ 	.short	(.L_50 - .L_49)
	.align		4
.L_49:
        /*00a0*/ 	.word	index@(_ZN6caffe268_GLOBAL__N__44_tmpxft_00005cb4_00000000_7_filler_op_cpp1_ii_dafd950f18FillDiagonalKernelIiEEvilT_PS2_)
        /*00a4*/ 	.word	0x00000000


	//----- nvinfo : EIATTR_REGCOUNT
	.align		4
.L_50:
        /*00a8*/ 	.byte	0x04, 0x2f
        /*00aa*/ 	.short	(.L_52 - .L_51)
	.align		4
.L_51:
        /*00ac*/ 	.word	index@(_ZN6caffe268_GLOBAL__N__44_tmpxft_00005cb4_00000000_7_filler_op_cpp1_ii_dafd950f18FillDiagonalKernelIlEEvilT_PS2_)
        /*00b0*/ 	.word	0x0000000b


	//----- nvinfo : EIATTR_FRAME_SIZE
	.align		4
.L_52:
        /*00b4*/ 	.byte	0x04, 0x11
        /*00b6*/ 	.short	(.L_54 - .L_53)
	.align		4
.L_53:
        /*00b8*/ 	.word	index@(_ZN6caffe268_GLOBAL__N__44_tmpxft_00005cb4_00000000_7_filler_op_cpp1_ii_dafd950f18FillDiagonalKernelIlEEvilT_PS2_)
        /*00bc*/ 	.word	0x00000000


	//----- nvinfo : EIATTR_REGCOUNT
	.align		4
.L_54:
        /*00c0*/ 	.byte	0x04, 0x2f
        /*00c2*/ 	.short	(.L_56 - .L_55)
	.align		4
.L_55:
        /*00c4*/ 	.word	index@(_ZN6caffe268_GLOBAL__N__44_tmpxft_00005cb4_00000000_7_filler_op_cpp1_ii_dafd950f18FillDiagonalKernelIhEEvilT_PS2_)
        /*00c8*/ 	.word	0x0000000c


	//----- nvinfo : EIATTR_FRAME_SIZE
	.align		4
.L_56:
        /*00cc*/ 	.byte	0x04, 0x11
        /*00ce*/ 	.short	(.L_58 - .L_57)
	.align		4
.L_57:
        /*00d0*/ 	.word	index@(_ZN6caffe268_GLOBAL__N__44_tmpxft_00005cb4_00000000_7_filler_op_cpp1_ii_dafd950f18FillDiagonalKernelIhEEvilT_PS2_)
        /*00d4*/ 	.word	0x00000000


	//----- nvinfo : EIATTR_REGCOUNT
	.align		4
.L_58:
        /*00d8*/ 	.byte	0x04, 0x2f
        /*00da*/ 	.short	(.L_60 - .L_59)
	.align		4
.L_59:
        /*00dc*/ 	.word	index@(_ZN6caffe268_GLOBAL__N__44_tmpxft_00005cb4_00000000_7_filler_op_cpp1_ii_dafd950f18FillDiagonalKernelItEEvilT_PS2_)
        /*00e0*/ 	.word	0x0000000a


	//----- nvinfo : EIATTR_FRAME_SIZE
	.align		4
.L_60:
        /*00e4*/ 	.byte	0x04, 0x11
        /*00e6*/ 	.short	(.L_62 - .L_61)
	.align		4
.L_61:
        /*00e8*/ 	.word	index@(_ZN6caffe268_GLOBAL__N__44_tmpxft_00005cb4_00000000_7_filler_op_cpp1_ii_dafd950f18FillDiagonalKernelItEEvilT_PS2_)
        /*00ec*/ 	.word	0x00000000


	//----- nvinfo : EIATTR_MIN_STACK_SIZE
	.align		4
.L_62:
        /*00f0*/ 	.byte	0x04, 0x12
        /*00f2*/ 	.short	(.L_64 - .L_63)
	.align		4
.L_63:
        /*00f4*/ 	.word	index@(_ZN6caffe268_GLOBAL__N__44_tmpxft_00005cb4_00000000_7_filler_op_cpp1_ii_dafd950f18FillDiagonalKernelItEEvilT_PS2_)
        /*00f8*/ 	.word	0x00000000


	//----- nvinfo : EIATTR_MIN_STACK_SIZE
	.align		4
.L_64:
        /*00fc*/ 	.byte	0x04, 0x12
        /*00fe*/ 	.short	(.L_66 - .L_65)
	.align		4
.L_65:
        /*0100*/ 	.word	index@(_ZN6caffe268_GLOBAL__N__44_tmpxft_00005cb4_00000000_7_filler_op_cpp1_ii_dafd950f18FillDiagonalKernelIhEEvilT_PS2_)
        /*0104*/ 	.word	0x00000000


	//----- nvinfo : EIATTR_MIN_STACK_SIZE
	.align		4
.L_66:
        /*0108*/ 	.byte	0x04, 0x12
        /*010a*/ 	.short	(.L_68 - .L_67)
	.align		4
.L_67:
        /*010c*/ 	.word	index@(_ZN6caffe268_GLOBAL__N__44_tmpxft_00005cb4_00000000_7_filler_op_cpp1_ii_dafd950f18FillDiagonalKernelIlEEvilT_PS2_)
        /*0110*/ 	.word	0x00000000


	//----- nvinfo : EIATTR_MIN_STACK_SIZE
	.align		4
.L_68:
        /*0114*/ 	.byte	0x04, 0x12
        /*0116*/ 	.short	(.L_70 - .L_69)
	.align		4
.L_69:
        /*0118*/ 	.word	index@(_ZN6caffe268_GLOBAL__N__44_tmpxft_00005cb4_00000000_7_filler_op_cpp1_ii_dafd950f18FillDiagonalKernelIiEEvilT_PS2_)
        /*011c*/ 	.word	0x00000000


	//----- nvinfo : EIATTR_MIN_STACK_SIZE
	.align		4
.L_70:
        /*0120*/ 	.byte	0x04, 0x12
        /*0122*/ 	.short	(.L_72 - .L_71)
	.align		4
.L_71:
        /*0124*/ 	.word	index@(_ZN6caffe268_GLOBAL__N__44_tmpxft_00005cb4_00000000_7_filler_op_cpp1_ii_dafd950f18FillDiagonalKernelIsEEvilT_PS2_)
        /*0128*/ 	.word	0x00000000


	//----- nvinfo : EIATTR_MIN_STACK_SIZE
	.align		4
.L_72:
        /*012c*/ 	.byte	0x04, 0x12
        /*012e*/ 	.short	(.L_74 - .L_73)
	.align		4
.L_73:
        /*0130*/ 	.word	index@(_ZN6caffe268_GLOBAL__N__44_tmpxft_00005cb4_00000000_7_filler_op_cpp1_ii_dafd950f18FillDiagonalKernelIaEEvilT_PS2_)
        /*0134*/ 	.word	0x00000000


	//----- nvinfo : EIATTR_MIN_STACK_SIZE
	.align		4
.L_74:
        /*0138*/ 	.byte	0x04, 0x12
        /*013a*/ 	.short	(.L_76 - .L_75)
	.align		4
.L_75:
        /*013c*/ 	.word	index@(_ZN6caffe268_GLOBAL__N__44_tmpxft_00005cb4_00000000_7_filler_op_cpp1_ii_dafd950f18FillDiagonalKernelIbEEvilT_PS2_)
        /*0140*/ 	.word	0x00000000


	//----- nvinfo : EIATTR_MIN_STACK_SIZE
	.align		4
.L_76:
        /*0144*/ 	.byte	0x04, 0x12
        /*0146*/ 	.short	(.L_78 - .L_77)
	.align		4
.L_77:
        /*0148*/ 	.word	index@(_ZN6caffe268_GLOBAL__N__44_tmpxft_00005cb4_00000000_7_filler_op_cpp1_ii_dafd950f18FillDiagonalKernelIdEEvilT_PS2_)
        /*014c*/ 	.word	0x00000000


	//----- nvinfo : EIATTR_MIN_STACK_SIZE
	.align		4
.L_78:
        /*0150*/ 	.byte	0x04, 0x12
        /*0152*/ 	.short	(.L_80 - .L_79)
	.align		4
.L_79:
        /*0154*/ 	.word	index@(_ZN6caffe268_GLOBAL__N__44_tmpxft_00005cb4_00000000_7_filler_op_cpp1_ii_dafd950f18FillDiagonalKernelIfEEvilT_PS2_)
        /*0158*/ 	.word	0x00000000


	//----- nvinfo : EIATTR_MIN_STACK_SIZE
	.align		4
.L_80:
        /*015c*/ 	.byte	0x04, 0x12
        /*015e*/ 	.short	(.L_82 - .L_81)
	.align		4
.L_81:
        /*0160*/ 	.word	index@(_ZN6caffe268_GLOBAL__N__44_tmpxft_00005cb4_00000000_7_filler_op_cpp1_ii_dafd950f15FillRangeKernelEiPf)
        /*0164*/ 	.word	0x00000000
.L_82:


//--------------------- .nv.compat                --------------------------
	.section	.nv.compat,"",@"SHT_CUDA_COMPAT_INFO"
	.align	4
        /*0000*/ 	.byte	0x02, 0x09, 0x00, 0x00, 0x02, 0x02, 0x01, 0x00, 0x02, 0x05, 0x05, 0x00, 0x03, 0x07, 0x01, 0x01
        /*0010*/ 	.byte	0x02, 0x03, 0x00, 0x00, 0x02, 0x06, 0x01, 0x00, 0x04, 0x0b, 0x08, 0x00, 0x09, 0x00, 0x00, 0x00
        /*0020*/ 	.byte	0x00, 0x00, 0x00, 0x00


//--------------------- .nv.info._ZN6caffe268_GLOBAL__N__44_tmpxft_00005cb4_00000000_7_filler_op_cpp1_ii_dafd950f18FillDiagonalKernelItEEvilT_PS2_ --------------------------
	.section	.nv.info._ZN6caffe268_GLOBAL__N__44_tmpxft_00005cb4_00000000_7_filler_op_cpp1_ii_dafd950f18FillDiagonalKernelItEEvilT_PS2_,"",@"SHT_CUDA_INFO"
	.sectionflags	@""
	.align	4


	//----- nvinfo : EIATTR_CUDA_API_VERSION
	.align		4
        /*0000*/ 	.byte	0x04, 0x37
        /*0002*/ 	.short	(.L_84 - .L_83)
.L_83:
        /*0004*/ 	.word	0x00000082


	//----- nvinfo : EIATTR_KPARAM_INFO
	.align		4
.L_84:
        /*0008*/ 	.byte	0x04, 0x17
        /*000a*/ 	.short	(.L_86 - .L_85)
.L_85:
        /*000c*/ 	.word	0x00000000
        /*0010*/ 	.short	0x0003
        /*0012*/ 	.short	0x0018
        /*0014*/ 	.byte	0x00, 0xf0, 0x21, 0x00


	//----- nvinfo : EIATTR_KPARAM_INFO
	.align		4
.L_86:
        /*0018*/ 	.byte	0x04, 0x17
        /*001a*/ 	.short	(.L_88 - .L_87)
.L_87:
        /*001c*/ 	.word	0x00000000
        /*0020*/ 	.short	0x0002
        /*0022*/ 	.short	0x0010
        /*0024*/ 	.byte	0x00, 0xf0, 0x09, 0x00


	//----- nvinfo : EIATTR_KPARAM_INFO
	.align		4
.L_88:
        /*0028*/ 	.byte	0x04, 0x17
        /*002a*/ 	.short	(.L_90 - .L_89)
.L_89:
        /*002c*/ 	.word	0x00000000
        /*0030*/ 	.short	0x0001
        /*0032*/ 	.short	0x0008
        /*0034*/ 	.byte	0x00, 0xf0, 0x21, 0x00


	//----- nvinfo : EIATTR_KPARAM_INFO
	.align		4
.L_90:
        /*0038*/ 	.byte	0x04, 0x17
        /*003a*/ 	.short	(.L_92 - .L_91)
.L_91:
        /*003c*/ 	.word	0x00000000
        /*0040*/ 	.short	0x0000
        /*0042*/ 	.short	0x0000
        /*0044*/ 	.byte	0x00, 0xf0, 0x11, 0x00


	//----- nvinfo : EIATTR_SPARSE_MMA_MASK
	.align		4
.L_92:
        /*0048*/ 	.byte	0x03, 0x50
        /*004a*/ 	.short	0x0000


	//----- nvinfo : EIATTR_MAXREG_COUNT
	.align		4
        /*004c*/ 	.byte	0x03, 0x1b
        /*004e*/ 	.short	0x00ff


	//----- nvinfo : EIATTR_MERCURY_ISA_VERSION
	.align		4
        /*0050*/ 	.byte	0x03, 0x5f
        /*0052*/ 	.short	0x0101


	//----- nvinfo : EIATTR_VRC_CTA_INIT_COUNT
	.align		4
        /*0054*/ 	.byte	0x02, 0x4a
	.zero		1
	.zero		1


	//----- nvinfo : EIATTR_EXIT_INSTR_OFFSETS
	.align		4
        /*0058*/ 	.byte	0x04, 0x1c
        /*005a*/ 	.short	(.L_94 - .L_93)


	//   ....[0]....
.L_93:
        /*005c*/ 	.word	0x00000090


	//   ....[1]....
        /*0060*/ 	.word	0x000001d0


	//----- nvinfo : EIATTR_CRS_STACK_SIZE
	.align		4
.L_94:
        /*0064*/ 	.byte	0x04, 0x1e
        /*0066*/ 	.short	(.L_96 - .L_95)
.L_95:
        /*0068*/ 	.word	0x00000000


	//----- nvinfo : EIATTR_CBANK_PARAM_SIZE
	.align		4
.L_96:
        /*006c*/ 	.byte	0x03, 0x19
        /*006e*/ 	.short	0x0020


	//----- nvinfo : EIATTR_PARAM_CBANK
	.align		4
        /*0070*/ 	.byte	0x04, 0x0a
        /*0072*/ 	.short	(.L_98 - .L_97)
	.align		4
.L_97:
        /*0074*/ 	.word	index@(.nv.constant0._ZN6caffe268_GLOBAL__N__44_tmpxft_00005cb4_00000000_7_filler_op_cpp1_ii_dafd950f18FillDiagonalKernelItEEvilT_PS2_)
        /*0078*/ 	.short	0x0380
        /*007a*/ 	.short	0x0020


	//----- nvinfo : EIATTR_SW_WAR
	.align		4
.L_98:
        /*007c*/ 	.byte	0x04, 0x36
        /*007e*/ 	.short	(.L_100 - .L_99)
.L_99:
        /*0080*/ 	.word	0x00000008
.L_100:


//--------------------- .nv.info._ZN6caffe268_GLOBAL__N__44_tmpxft_00005cb4_00000000_7_filler_op_cpp1_ii_dafd950f18FillDiagonalKernelIhEEvilT_PS2_ --------------------------
	.section	.nv.info._ZN6caffe268_GLOBAL__N__44_tmpxft_00005cb4_00000000_7_filler_op_cpp1_ii_dafd950f18FillDiagonalKernelIhEEvilT_PS2_,"",@"SHT_CUDA_INFO"
	.sectionflags	@""
	.align	4


	//----- nvinfo : EIATTR_CUDA_API_VERSION
	.align		4
        /*0000*/ 	.byte	0x04, 0x37
        /*0002*/ 	.short	(.L_102 - .L_101)
.L_101:
        /*0004*/ 	.word	0x00000082


	//----- nvinfo : EIATTR_KPARAM_INFO
	.align		4
.L_102:
        /*0008*/ 	.byte	0x04, 0x17
        /*000a*/ 	.short	(.L_104 - .L_103)
.L_103:
        /*000c*/ 	.word	0x00000000
        /*0010*/ 	.short	0x0003
        /*0012*/ 	.short	0x0018
        /*0014*/ 	.byte	0x00, 0xf0, 0x21, 0x00


	//----- nvinfo : EIATTR_KPARAM_INFO
	.align		4
.L_104:
        /*0018*/ 	.byte	0x04, 0x17
        /*001a*/ 	.short	(.L_106 - .L_105)
.L_105:
        /*001c*/ 	.word	0x00000000
        /*0020*/ 	.short	0x0002
        /*0022*/ 	.short	0x0010
        /*0024*/ 	.byte	0x00, 0xf0, 0x05, 0x00


	//----- nvinfo : EIATTR_KPARAM_INFO
	.align		4
.L_106:
        /*0028*/ 	.byte	0x04, 0x17
        /*002a*/ 	.short	(.L_108 - .L_107)
.L_107:
        /*002c*/ 	.word	0x00000000
        /*0030*/ 	.short	0x0001
        /*0032*/ 	.short	0x0008
        /*0034*/ 	.byte	0x00, 0xf0, 0x21, 0x00


	//----- nvinfo : EIATTR_KPARAM_INFO
	.align		4
.L_108:
        /*0038*/ 	.byte	0x04, 0x17
        /*003a*/ 	.short	(.L_110 - .L_109)
.L_109:
        /*003c*/ 	.word	0x00000000
        /*0040*/ 	.short	0x0000
        /*0042*/ 	.short	0x0000
        /*0044*/ 	.byte	0x00, 0xf0, 0x11, 0x00


	//----- nvinfo : EIATTR_SPARSE_MMA_MASK
	.align		4
.L_110:
        /*0048*/ 	.byte	0x03, 0x50
        /*004a*/ 	.short	0x0000


	//----- nvinfo : EIATTR_MAXREG_COUNT
	.align		4
        /*004c*/ 	.byte	0x03, 0x1b
        /*004e*/ 	.short	0x00ff


	//----- nvinfo : EIATTR_MERCURY_ISA_VERSION
	.align		4
        /*0050*/ 	.byte	0x03, 0x5f
        /*0052*/ 	.short	0x0101


	//----- nvinfo : EIATTR_VRC_CTA_INIT_COUNT
	.align		4
        /*0054*/ 	.byte	0x02, 0x4a
	.zero		1
	.zero		1


	//----- nvinfo : EIATTR_EXIT_INSTR_OFFSETS
	.align		4
        /*0058*/ 	.byte	0x04, 0x1c
        /*005a*/ 	.short	(.L_112 - .L_111)


	//   ....[0]....
.L_111:
        /*005c*/ 	.word	0x00000090


	//   ....[1]....
        /*0060*/ 	.word	0x000001b0


	//----- nvinfo : EIATTR_CRS_STACK_SIZE
	.align		4
.L_112:
        /*0064*/ 	.byte	0x04, 0x1e
        /*0066*/ 	.short	(.L_114 - .L_113)
.L_113:
        /*0068*/ 	.word	0x00000000


	//----- nvinfo : EIATTR_CBANK_PARAM_SIZE
	.align		4
.L_114:
        /*006c*/ 	.byte	0x03, 0x19
        /*006e*/ 	.short	0x0020


	//----- nvinfo : EIATTR_PARAM_CBANK
	.align		4
        /*0070*/ 	.byte	0x04, 0x0a
        /*0072*/ 	.short	(.L_116 - .L_115)
	.align		4
.L_115:
        /*0074*/ 	.word	index@(.nv.constant0._ZN6caffe268_GLOBAL__N__44_tmpxft_00005cb4_00000000_7_filler_op_cpp1_ii_dafd950f18FillDiagonalKernelIhEEvilT_PS2_)
        /*0078*/ 	.short	0x0380
        /*007a*/ 	.short	0x0020


	//----- nvinfo : EIATTR_SW_WAR
	.align		4
.L_116:
        /*007c*/ 	.byte	0x04, 0x36
        /*007e*/ 	.short	(.L_118 - .L_117)
.L_117:
        /*0080*/ 	.word	0x00000008
.L_118:


//--------------------- .nv.info._ZN6caffe268_GLOBAL__N__44_tmpxft_00005cb4_00000000_7_filler_op_cpp1_ii_dafd950f18FillDiagonalKernelIlEEvilT_PS2_ --------------------------
	.section	.nv.info._ZN6caffe268_GLOBAL__N__44_tmpxft_00005cb4_00000000_7_filler_op_cpp1_ii_dafd950f18FillDiagonalKernelIlEEvilT_PS2_,"",@"SHT_CUDA_INFO"
	.sectionflags	@""
	.align	4


	//----- nvinfo : EIATTR_CUDA_API_VERSION
	.align		4
        /*0000*/ 	.byte	0x04, 0x37
        /*0002*/ 	.short	(.L_120 - .L_119)
.L_119:
        /*0004*/ 	.word	0x00000082


	//----- nvinfo : EIATTR_KPARAM_INFO
	.align		4
.L_120:
        /*0008*/ 	.byte	0x04, 0x17
        /*000a*/ 	.short	(.L_122 - .L_121)
.L_121:
        /*000c*/ 	.word	0x00000000
        /*0010*/ 	.short	0x0003
        /*0012*/ 	.short	0x0018
        /*0014*/ 	.byte	0x00, 0xf0, 0x21, 0x00


	//----- nvinfo : EIATTR_KPARAM_INFO
	.align		4
.L_122:
        /*0018*/ 	.byte	0x04, 0x17
        /*001a*/ 	.short	(.L_124 - .L_123)
.L_123:
        /*001c*/ 	.word	0x00000000
        /*0020*/ 	.short	0x0002
        /*0022*/ 	.short	0x0010
        /*0024*/ 	.byte	0x00, 0xf0, 0x21, 0x00


	//----- nvinfo : EIATTR_KPARAM_INFO
	.align		4
.L_124:
        /*0028*/ 	.byte	0x04, 0x17
        /*002a*/ 	.short	(.L_126 - .L_125)
.L_125:
        /*002c*/ 	.word	0x00000000
        /*0030*/ 	.short	0x0001
        /*0032*/ 	.short	0x0008
        /*0034*/ 	.byte	0x00, 0xf0, 0x21, 0x00


	//----- nvinfo : EIATTR_KPARAM_INFO
	.align		4
.L_126:
        /*0038*/ 	.byte	0x04, 0x17
        /*003a*/ 	.short	(.L_128 - .L_127)
.L_127:
        /*003c*/ 	.word	0x00000000
        /*0040*/ 	.short	0x0000
        /*0042*/ 	.short	0x0000
        /*0044*/ 	.byte	0x00, 0xf0, 0x11, 0x00


	//----- nvinfo : EIATTR_SPARSE_MMA_MASK
	.align		4
.L_128:
        /*0048*/ 	.byte	0x03, 0x50
        /*004a*/ 	.short	0x0000


	//----- nvinfo : EIATTR_MAXREG_COUNT
	.align		4
        /*004c*/ 	.byte	0x03, 0x1b
        /*004e*/ 	.short	0x00ff


	//----- nvinfo : EIATTR_MERCURY_ISA_VERSION
	.align		4
        /*0050*/ 	.byte	0x03, 0x5f
        /*0052*/ 	.short	0x0101


	//----- nvinfo : EIATTR_VRC_CTA_INIT_COUNT
	.align		4
        /*0054*/ 	.byte	0x02, 0x4a
	.zero		1
	.zero		1


	//----- nvinfo : EIATTR_EXIT_INSTR_OFFSETS
	.align		4
        /*0058*/ 	.byte	0x04, 0x1c
        /*005a*/ 	.short	(.L_130 - .L_129)


	//   ....[0]....
.L_129:
        /*005c*/ 	.word	0x00000090


	//   ....[1]....
        /*0060*/ 	.word	0x000001d0


	//----- nvinfo : EIATTR_CRS_STACK_SIZE
	.align		4
.L_130:
        /*0064*/ 	.byte	0x04, 0x1e
        /*0066*/ 	.short	(.L_132 - .L_131)
.L_131:
        /*0068*/ 	.word	0x00000000


	//----- nvinfo : EIATTR_CBANK_PARAM_SIZE
	.align		4
.L_132:
        /*006c*/ 	.byte	0x03, 0x19
        /*006e*/ 	.short	0x0020


	//----- nvinfo : EIATTR_PARAM_CBANK
	.align		4
        /*0070*/ 	.byte	0x04, 0x0a
        /*0072*/ 	.short	(.L_134 - .L_133)
	.align		4
.L_133:
        /*0074*/ 	.word	index@(.nv.constant0._ZN6caffe268_GLOBAL__N__44_tmpxft_00005cb4_00000000_7_filler_op_cpp1_ii_dafd950f18FillDiagonalKernelIlEEvilT_PS2_)
        /*0078*/ 	.short	0x0380
        /*007a*/ 	.short	0x0020


	//----- nvinfo : EIATTR_SW_WAR
	.align		4
.L_134:
        /*007c*/ 	.byte	0x04, 0x36
        /*007e*/ 	.short	(.L_136 - .L_135)
.L_135:
        /*0080*/ 	.word	0x00000008
.L_136:


//--------------------- .nv.info._ZN6caffe268_GLOBAL__N__44_tmpxft_00005cb4_00000000_7_filler_op_cpp1_ii_dafd950f18FillDiagonalKernelIiEEvilT_PS2_ --------------------------
	.section	.nv.info._ZN6caffe268_GLOBAL__N__44_tmpxft_00005cb4_00000000_7_filler_op_cpp1_ii_dafd950f18FillDiagonalKernelIiEEvilT_PS2_,"",@"SHT_CUDA_INFO"
	.sectionflags	@""
	.align	4


	//----- nvinfo : EIATTR_CUDA_API_VERSION
	.align		4
        /*0000*/ 	.byte	0x04, 0x37
        /*0002*/ 	.short	(.L_138 - .L_137)
.L_137:
        /*0004*/ 	.word	0x00000082


	//----- nvinfo : EIATTR_KPARAM_INFO
	.align		4
.L_138:
        /*0008*/ 	.byte	0x04, 0x17
        /*000a*/ 	.short	(.L_140 - .L_139)
.L_139:
        /*000c*/ 	.word	0x00000000
        /*0010*/ 	.short	0x0003
        /*0012*/ 	.short	0x0018
        /*0014*/ 	.byte	0x00, 0xf0, 0x21, 0x00


	//----- nvinfo : EIATTR_KPARAM_INFO
	.align		4
.L_140:
        /*0018*/ 	.byte	0x04, 0x17
        /*001a*/ 	.short	(.L_142 - .L_141)
.L_141:
        /*001c*/ 	.word	0x00000000
        /*0020*/ 	.short	0x0002
        /*0022*/ 	.short	0x0010
        /*0024*/ 	.byte	0x00, 0xf0, 0x11, 0x00


	//----- nvinfo : EIATTR_KPARAM_INFO
	.align		4
.L_142:
        /*0028*/ 	.byte	0x04, 0x17
        /*002a*/ 	.short	(.L_144 - .L_143)
.L_143:
        /*002c*/ 	.word	0x00000000
        /*0030*/ 	.short	0x0001
        /*0032*/ 	.short	0x0008
        /*0034*/ 	.byte	0x00, 0xf0, 0x21, 0x00


	//----- nvinfo : EIATTR_KPARAM_INFO
	.align		4
.L_144:
        /*0038*/ 	.byte	0x04, 0x17
        /*003a*/ 	.short	(.L_146 - .L_145)
.L_145:
        /*003c*/ 	.word	0x00000000
        /*0040*/ 	.short	0x0000
        /*0042*/ 	.short	0x0000
        /*0044*/ 	.byte	0x00, 0xf0, 0x11, 0x00


	//----- nvinfo : EIATTR_SPARSE_MMA_MASK
	.align		4
.L_146:
        /*0048*/ 	.byte	0x03, 0x50
        /*004a*/ 	.short	0x0000


	//----- nvinfo : EIATTR_MAXREG_COUNT
	.align		4
        /*004c*/ 	.byte	0x03, 0x1b
        /*004e*/ 	.short	0x00ff


	//----- nvinfo : EIATTR_MERCURY_ISA_VERSION
	.align		4
        /*0050*/ 	.byte	0x03, 0x5f
        /*0052*/ 	.short	0x0101


	//----- nvinfo : EIATTR_VRC_CTA_INIT_COUNT
	.align		4
        /*0054*/ 	.byte	0x02, 0x4a
	.zero		1
	.zero		1


	//----- nvinfo : EIATTR_EXIT_INSTR_OFFSETS
	.align		4
        /*0058*/ 	.byte	0x04, 0x1c
        /*005a*/ 	.short	(.L_148 - .L_147)


	//   ....[0]....
.L_147:
        /*005c*/ 	.word	0x00000090


	//   ....[1]....
        /*0060*/ 	.word	0x000001d0


	//----- nvinfo : EIATTR_CRS_STACK_SIZE
	.align		4
.L_148:
        /*0064*/ 	.byte	0x04, 0x1e
        /*0066*/ 	.short	(.L_150 - .L_149)
.L_149:
        /*0068*/ 	.word	0x00000000


	//----- nvinfo : EIATTR_CBANK_PARAM_SIZE
	.align		4
.L_150:
        /*006c*/ 	.byte	0x03, 0x19
        /*006e*/ 	.short	0x0020


	//----- nvinfo : EIATTR_PARAM_CBANK
	.align		4
        /*0070*/ 	.byte	0x04, 0x0a
        /*0072*/ 	.short	(.L_152 - .L_151)
	.align		4
.L_151:
        /*0074*/ 	.word	index@(.nv.constant0._ZN6caffe268_GLOBAL__N__44_tmpxft_00005cb4_00000000_7_filler_op_cpp1_ii_dafd950f18FillDiagonalKernelIiEEvilT_PS2_)
        /*0078*/ 	.short	0x0380
        /*007a*/ 	.short	0x0020


	//----- nvinfo : EIATTR_SW_WAR
	.align		4
.L_152:
        /*007c*/ 	.byte	0x04, 0x36
        /*007e*/ 	.short	(.L_154 - .L_153)
.L_153:
        /*0080*/ 	.word	0x00000008
.L_154:


//--------------------- .nv.info._ZN6caffe268_GLOBAL__N__44_tmpxft_00005cb4_00000000_7_filler_op_cpp1_ii_dafd950f18FillDiagonalKernelIsEEvilT_PS2_ --------------------------
	.section	.nv.info._ZN6caffe268_GLOBAL__N__44_tmpxft_00005cb4_00000000_7_filler_op_cpp1_ii_dafd950f18FillDiagonalKernelIsEEvilT_PS2_,"",@"SHT_CUDA_INFO"
	.sectionflags	@""
	.align	4


	//----- nvinfo : EIATTR_CUDA_API_VERSION
	.align		4
        /*0000*/ 	.byte	0x04, 0x37
        /*0002*/ 	.short	(.L_156 - .L_155)
.L_155:
        /*0004*/ 	.word	0x00000082


	//----- nvinfo : EIATTR_KPARAM_INFO
	.align		4
.L_156:
        /*0008*/ 	.byte	0x04, 0x17
        /*000a*/ 	.short	(.L_158 - .L_157)
.L_157:
        /*000c*/ 	.word	0x00000000
        /*0010*/ 	.short	0x0003
        /*0012*/ 	.short	0x0018
        /*0014*/ 	.byte	0x00, 0xf0, 0x21, 0x00


	//----- nvinfo : EIATTR_KPARAM_INFO
	.align		4
.L_158:
        /*0018*/ 	.byte	0x04, 0x17
        /*001a*/ 	.short	(.L_160 - .L_159)
.L_159:
        /*001c*/ 	.word	0x00000000
        /*0020*/ 	.short	0x0002
        /*0022*/ 	.short	0x0010
        /*0024*/ 	.byte	0x00, 0xf0, 0x09, 0x00


	//----- nvinfo : EIATTR_KPARAM_INFO
	.align		4
.L_160:
        /*0028*/ 	.byte	0x04, 0x17
        /*002a*/ 	.short	(.L_162 - .L_161)
.L_161:
        /*002c*/ 	.word	0x00000000
        /*0030*/ 	.short	0x0001
        /*0032*/ 	.short	0x0008
        /*0034*/ 	.byte	0x00, 0xf0, 0x21, 0x00


	//----- nvinfo : EIATTR_KPARAM_INFO
	.align		4
.L_162:
        /*0038*/ 	.byte	0x04, 0x17
        /*003a*/ 	.short	(.L_164 - .L_163)
.L_163:
        /*003c*/ 	.word	0x00000000
        /*0040*/ 	.short	0x0000
        /*0042*/ 	.short	0x0000
        /*0044*/ 	.byte	0x00, 0xf0, 0x11, 0x00


	//----- nvinfo : EIATTR_SPARSE_MMA_MASK
	.align		4
.L_164:
        /*0048*/ 	.byte	0x03, 0x50
        /*004a*/ 	.short	0x0000


	//----- nvinfo : EIATTR_MAXREG_COUNT
	.align		4
        /*004c*/ 	.byte	0x03, 0x1b
        /*004e*/ 	.short	0x00ff


	//----- nvinfo : EIATTR_MERCURY_ISA_VERSION
	.align		4
        /*0050*/ 	.byte	0x03, 0x5f
        /*0052*/ 	.short	0x0101


	//----- nvinfo : EIATTR_VRC_CTA_INIT_COUNT
	.align		4
        /*0054*/ 	.byte	0x02, 0x4a
	.zero		1
	.zero		1


	//----- nvinfo : EIATTR_EXIT_INSTR_OFFSETS
	.align		4
        /*0058*/ 	.byte	0x04, 0x1c
        /*005a*/ 	.short	(.L_166 - .L_165)


	//   ....[0]....
.L_165:
        /*005c*/ 	.word	0x00000090


	//   ....[1]....
        /*0060*/ 	.word	0x000001d0


	//----- nvinfo : EIATTR_CRS_STACK_SIZE
	.align		4
.L_166:
        /*0064*/ 	.byte	0x04, 0x1e
        /*0066*/ 	.short	(.L_168 - .L_167)
.L_167:
        /*0068*/ 	.word	0x00000000


	//----- nvinfo : EIATTR_CBANK_PARAM_SIZE
	.align		4
.L_168:
        /*006c*/ 	.byte	0x03, 0x19
        /*006e*/ 	.short	0x0020


	//----- nvinfo : EIATTR_PARAM_CBANK
	.align		4
        /*0070*/ 	.byte	0x04, 0x0a
        /*0072*/ 	.short	(.L_170 - .L_169)
	.align		4
.L_169:
        /*0074*/ 	.word	index@(.nv.constant0._ZN6caffe268_GLOBAL__N__44_tmpxft_00005cb4_00000000_7_filler_op_cpp1_ii_dafd950f18FillDiagonalKernelIsEEvilT_PS2_)
        /*0078*/ 	.short	0x0380
        /*007a*/ 	.short	0x0020


	//----- nvinfo : EIATTR_SW_WAR
	.align		4
.L_170:
        /*007c*/ 	.byte	0x04, 0x36
        /*007e*/ 	.short	(.L_172 - .L_171)
.L_171:
        /*0080*/ 	.word	0x00000008
.L_172:


//--------------------- .nv.info._ZN6caffe268_GLOBAL__N__44_tmpxft_00005cb4_00000000_7_filler_op_cpp1_ii_dafd950f18FillDiagonalKernelIaEEvilT_PS2_ --------------------------
	.section	.nv.info._ZN6caffe268_GLOBAL__N__44_tmpxft_00005cb4_00000000_7_filler_op_cpp1_ii_dafd950f18FillDiagonalKernelIaEEvilT_PS2_,"",@"SHT_CUDA_INFO"
	.sectionflags	@""
	.align	4


	//----- nvinfo : EIATTR_CUDA_API_VERSION
	.align		4
        /*0000*/ 	.byte	0x04, 0x37
        /*0002*/ 	.short	(.L_174 - .L_173)
.L_173:
        /*0004*/ 	.word	0x00000082


	//----- nvinfo : EIATTR_KPARAM_INFO
	.align		4
.L_174:
        /*0008*/ 	.byte	0x04, 0x17
        /*000a*/ 	.short	(.L_176 - .L_175)
.L_175:
        /*000c*/ 	.word	0x00000000
        /*0010*/ 	.short	0x0003
        /*0012*/ 	.short	0x0018
        /*0014*/ 	.byte	0x00, 0xf0, 0x21, 0x00


	//----- nvinfo : EIATTR_KPARAM_INFO
	.align		4
.L_176:
        /*0018*/ 	.byte	0x04, 0x17
        /*001a*/ 	.short	(.L_178 - .L_177)
.L_177:
        /*001c*/ 	.word	0x00000000
        /*0020*/ 	.short	0x0002
        /*0022*/ 	.short	0x0010
        /*0024*/ 	.byte	0x00, 0xf0, 0x05, 0x00


	//----- nvinfo : EIATTR_KPARAM_INFO
	.align		4
.L_178:
        /*0028*/ 	.byte	0x04, 0x17
        /*002a*/ 	.short	(.L_180 - .L_179)
.L_179:
        /*002c*/ 	.word	0x00000000
        /*0030*/ 	.short	0x0001
        /*0032*/ 	.short	0x0008
        /*0034*/ 	.byte	0x00, 0xf0, 0x21, 0x00


	//----- nvinfo : EIATTR_KPARAM_INFO
	.align		4
.L_180:
        /*0038*/ 	.byte	0x04, 0x17
        /*003a*/ 	.short	(.L_182 - .L_181)
.L_181:
        /*003c*/ 	.word	0x00000000
        /*0040*/ 	.short	0x0000
        /*0042*/ 	.short	0x0000
        /*0044*/ 	.byte	0x00, 0xf0, 0x11, 0x00


	//----- nvinfo : EIATTR_SPARSE_MMA_MASK
	.align		4
.L_182:
        /*0048*/ 	.byte	0x03, 0x50
        /*004a*/ 	.short	0x0000


	//----- nvinfo : EIATTR_MAXREG_COUNT
	.align		4
        /*004c*/ 	.byte	0x03, 0x1b
        /*004e*/ 	.short	0x00ff


	//----- nvinfo : EIATTR_MERCURY_ISA_VERSION
	.align		4
        /*0050*/ 	.byte	0x03, 0x5f
        /*0052*/ 	.short	0x0101


	//----- nvinfo : EIATTR_VRC_CTA_INIT_COUNT
	.align		4
        /*0054*/ 	.byte	0x02, 0x4a
	.zero		1
	.zero		1


	//----- nvinfo : EIATTR_EXIT_INSTR_OFFSETS
	.align		4
        /*0058*/ 	.byte	0x04, 0x1c
        /*005a*/ 	.short	(.L_184 - .L_183)


	//   ....[0]....
.L_183:
        /*005c*/ 	.word	0x00000090


	//   ....[1]....
        /*0060*/ 	.word	0x000001d0


	//----- nvinfo : EIATTR_CRS_STACK_SIZE
	.align		4
.L_184:
        /*0064*/ 	.byte	0x04, 0x1e
        /*0066*/ 	.short	(.L_186 - .L_185)
.L_185:
        /*0068*/ 	.word	0x00000000


	//----- nvinfo : EIATTR_CBANK_PARAM_SIZE
	.align		4
.L_186:
        /*006c*/ 	.byte	0x03, 0x19
        /*006e*/ 	.short	0x0020


	//----- nvinfo : EIATTR_PARAM_CBANK
	.align		4
        /*0070*/ 	.byte	0x04, 0x0a
        /*0072*/ 	.short	(.L_188 - .L_187)
	.align		4
.L_187:
        /*0074*/ 	.word	index@(.nv.constant0._ZN6caffe268_GLOBAL__N__44_tmpxft_00005cb4_00000000_7_filler_op_cpp1_ii_dafd950f18FillDiagonalKernelIaEEvilT_PS2_)
        /*0078*/ 	.short	0x0380
        /*007a*/ 	.short	0x0020


	//----- nvinfo : EIATTR_SW_WAR
	.align		4
.L_188:
        /*007c*/ 	.byte	0x04, 0x36
        /*007e*/ 	.short	(.L_190 - .L_189)
.L_189:
        /*0080*/ 	.word	0x00000008
.L_190:


//--------------------- .nv.info._ZN6caffe268_GLOBAL__N__44_tmpxft_00005cb4_00000000_7_filler_op_cpp1_ii_dafd950f18FillDiagonalKernelIbEEvilT_PS2_ --------------------------
	.section	.nv.info._ZN6caffe268_GLOBAL__N__44_tmpxft_00005cb4_00000000_7_filler_op_cpp1_ii_dafd950f18FillDiagonalKernelIbEEvilT_PS2_,"",@"SHT_CUDA_INFO"
	.sectionflags	@""
	.align	4


	//----- nvinfo : EIATTR_CUDA_API_VERSION
	.align		4
        /*0000*/ 	.byte	0x04, 0x37
        /*0002*/ 	.short	(.L_192 - .L_191)
.L_191:
        /*0004*/ 	.word	0x00000082


	//----- nvinfo : EIATTR_KPARAM_INFO
	.align		4
.L_192:
        /*0008*/ 	.byte	0x04, 0x17
        /*000a*/ 	.short	(.L_194 - .L_193)
.L_193:
        /*000c*/ 	.word	0x00000000
        /*0010*/ 	.short	0x0003
        /*0012*/ 	.short	0x0018
        /*0014*/ 	.byte	0x00, 0xf0, 0x21, 0x00


	//----- nvinfo : EIATTR_KPARAM_INFO
	.align		4
.L_194:
        /*0018*/ 	.byte	0x04, 0x17
        /*001a*/ 	.short	(.L_196 - .L_195)
.L_195:
        /*001c*/ 	.word	0x00000000
        /*0020*/ 	.short	0x0002
        /*0022*/ 	.short	0x0010
        /*0024*/ 	.byte	0x00, 0xf0, 0x05, 0x00


	//----- nvinfo : EIATTR_KPARAM_INFO
	.align		4
.L_196:
        /*0028*/ 	.byte	0x04, 0x17
        /*002a*/ 	.short	(.L_198 - .L_197)
.L_197:
        /*002c*/ 	.word	0x00000000
        /*0030*/ 	.short	0x0001
        /*0032*/ 	.short	0x0008
        /*0034*/ 	.byte	0x00, 0xf0, 0x21, 0x00


	//----- nvinfo : EIATTR_KPARAM_INFO
	.align		4
.L_198:
        /*0038*/ 	.byte	0x04, 0x17
        /*003a*/ 	.short	(.L_200 - .L_199)
.L_199:
        /*003c*/ 	.word	0x00000000
        /*0040*/ 	.short	0x0000
        /*0042*/ 	.short	0x0000
        /*0044*/ 	.byte	0x00, 0xf0, 0x11, 0x00


	//----- nvinfo : EIATTR_SPARSE_MMA_MASK
	.align		4
.L_200:
        /*0048*/ 	.byte	0x03, 0x50
        /*004a*/ 	.short	0x0000


	//----- nvinfo : EIATTR_MAXREG_COUNT
	.align		4
        /*004c*/ 	.byte	0x03, 0x1b
        /*004e*/ 	.short	0x00ff


	//----- nvinfo : EIATTR_MERCURY_ISA_VERSION
	.align		4
        /*0050*/ 	.byte	0x03, 0x5f
        /*0052*/ 	.short	0x0101


	//----- nvinfo : EIATTR_VRC_CTA_INIT_COUNT
	.align		4
        /*0054*/ 	.byte	0x02, 0x4a
	.zero		1
	.zero		1


	//----- nvinfo : EIATTR_EXIT_INSTR_OFFSETS
	.align		4
        /*0058*/ 	.byte	0x04, 0x1c
        /*005a*/ 	.short	(.L_202 - .L_201)


	//   ....[0]....
.L_201:
        /*005c*/ 	.word	0x00000090


	//   ....[1]....
        /*0060*/ 	.word	0x000001d0


	//----- nvinfo : EIATTR_CRS_STACK_SIZE
	.align		4
.L_202:
        /*0064*/ 	.byte	0x04, 0x1e
        /*0066*/ 	.short	(.L_204 - .L_203)
.L_203:
        /*0068*/ 	.word	0x00000000


	//----- nvinfo : EIATTR_CBANK_PARAM_SIZE
	.align		4
.L_204:
        /*006c*/ 	.byte	0x03, 0x19
        /*006e*/ 	.short	0x0020


	//----- nvinfo : EIATTR_PARAM_CBANK
	.align		4
        /*0070*/ 	.byte	0x04, 0x0a
        /*0072*/ 	.short	(.L_206 - .L_205)
	.align		4
.L_205:
        /*0074*/ 	.word	index@(.nv.constant0._ZN6caffe268_GLOBAL__N__44_tmpxft_00005cb4_00000000_7_filler_op_cpp1_ii_dafd950f18FillDiagonalKernelIbEEvilT_PS2_)
        /*0078*/ 	.short	0x0380
        /*007a*/ 	.short	0x0020


	//----- nvinfo : EIATTR_SW_WAR
	.align		4
.L_206:
        /*007c*/ 	.byte	0x04, 0x36
        /*007e*/ 	.short	(.L_208 - .L_207)
.L_207:
        /*0080*/ 	.word	0x00000008
.L_208:


//--------------------- .nv.info._ZN6caffe268_GLOBAL__N__44_tmpxft_00005cb4_00000000_7_filler_op_cpp1_ii_dafd950f18FillDiagonalKernelIdEEvilT_PS2_ --------------------------
	.section	.nv.info._ZN6caffe268_GLOBAL__N__44_tmpxft_00005cb4_00000000_7_filler_op_cpp1_ii_dafd950f18FillDiagonalKernelIdEEvilT_PS2_,"",@"SHT_CUDA_INFO"
	.sectionflags	@""
	.align	4


	//----- nvinfo : EIATTR_CUDA_API_VERSION
	.align		4
        /*0000*/ 	.byte	0x04, 0x37
        /*0002*/ 	.short	(.L_210 - .L_209)
.L_209:
        /*0004*/ 	.word	0x00000082


	//----- nvinfo : EIATTR_KPARAM_INFO
	.align		4
.L_210:
        /*0008*/ 	.byte	0x04, 0x17
        /*000a*/ 	.short	(.L_212 - .L_211)
.L_211:
        /*000c*/ 	.word	0x00000000
        /*0010*/ 	.short	0x0003
        /*0012*/ 	.short	0x0018
        /*0014*/ 	.byte	0x00, 0xf0, 0x21, 0x00


	//----- nvinfo : EIATTR_KPARAM_INFO
	.align		4
.L_212:
        /*0018*/ 	.byte	0x04, 0x17
        /*001a*/ 	.short	(.L_214 - .L_213)
.L_213:
        /*001c*/ 	.word	0x00000000
        /*0020*/ 	.short	0x0002
        /*0022*/ 	.short	0x0010
        /*0024*/ 	.byte	0x00, 0xf0, 0x21, 0x00


	//----- nvinfo : EIATTR_KPARAM_INFO
	.align		4
.L_214:
        /*0028*/ 	.byte	0x04, 0x17
        /*002a*/ 	.short	(.L_216 - .L_215)
.L_215:
        /*002c*/ 	.word	0x00000000
        /*0030*/ 	.short	0x0001
        /*0032*/ 	.short	0x0008
        /*0034*/ 	.byte	0x00, 0xf0, 0x21, 0x00


	//----- nvinfo : EIATTR_KPARAM_INFO
	.align		4
.L_216:
        /*0038*/ 	.byte	0x04, 0x17
        /*003a*/ 	.short	(.L_218 - .L_217)
.L_217:
        /*003c*/ 	.word	0x00000000
        /*0040*/ 	.short	0x0000
        /*0042*/ 	.short	0x0000
        /*0044*/ 	.byte	0x00, 0xf0, 0x11, 0x00


	//----- nvinfo : EIATTR_SPARSE_MMA_MASK
	.align		4
.L_218:
        /*0048*/ 	.byte	0x03, 0x50
        /*004a*/ 	.short	0x0000


	//----- nvinfo : EIATTR_MAXREG_COUNT
	.align		4
        /*004c*/ 	.byte	0x03, 0x1b
        /*004e*/ 	.short	0x00ff


	//----- nvinfo : EIATTR_MERCURY_ISA_VERSION
	.align		4
        /*0050*/ 	.byte	0x03, 0x5f
        /*0052*/ 	.short	0x0101


	//----- nvinfo : EIATTR_VRC_CTA_INIT_COUNT
	.align		4
        /*0054*/ 	.byte	0x02, 0x4a
	.zero		1
	.zero		1


	//----- nvinfo : EIATTR_EXIT_INSTR_OFFSETS
	.align		4
        /*0058*/ 	.byte	0x04, 0x1c
        /*005a*/ 	.short	(.L_220 - .L_219)


	//   ....[0]....
.L_219:
        /*005c*/ 	.word	0x00000090


	//   ....[1]....
        /*0060*/ 	.word	0x000001d0


	//----- nvinfo : EIATTR_CRS_STACK_SIZE
	.align		4
.L_220:
        /*0064*/ 	.byte	0x04, 0x1e
        /*0066*/ 	.short	(.L_222 - .L_221)
.L_221:
        /*0068*/ 	.word	0x00000000


	//----- nvinfo : EIATTR_CBANK_PARAM_SIZE
	.align		4
.L_222:
        /*006c*/ 	.byte	0x03, 0x19
        /*006e*/ 	.short	0x0020


	//----- nvinfo : EIATTR_PARAM_CBANK
	.align		4
        /*0070*/ 	.byte	0x04, 0x0a
        /*0072*/ 	.short	(.L_224 - .L_223)
	.align		4
.L_223:
        /*0074*/ 	.word	index@(.nv.constant0._ZN6caffe268_GLOBAL__N__44_tmpxft_00005cb4_00000000_7_filler_op_cpp1_ii_dafd950f18FillDiagonalKernelIdEEvilT_PS2_)
        /*0078*/ 	.short	0x0380
        /*007a*/ 	.short	0x0020


	//----- nvinfo : EIATTR_SW_WAR
	.align		4
.L_224:
        /*007c*/ 	.byte	0x04, 0x36
        /*007e*/ 	.short	(.L_226 - .L_225)
.L_225:
        /*0080*/ 	.word	0x00000008
.L_226:


//--------------------- .nv.info._ZN6caffe268_GLOBAL__N__44_tmpxft_00005cb4_00000000_7_filler_op_cpp1_ii_dafd950f18FillDiagonalKernelIfEEvilT_PS2_ --------------------------
	.section	.nv.info._ZN6caffe268_GLOBAL__N__44_tmpxft_00005cb4_00000000_7_filler_op_cpp1_ii_dafd950f18FillDiagonalKernelIfEEvilT_PS2_,"",@"SHT_CUDA_INFO"
	.sectionflags	@""
	.align	4


	//----- nvinfo : EIATTR_CUDA_API_VERSION
	.align		4
        /*0000*/ 	.byte	0x04, 0x37
        /*0002*/ 	.short	(.L_228 - .L_227)
.L_227:
        /*0004*/ 	.word	0x00000082


	//----- nvinfo : EIATTR_KPARAM_INFO
	.align		4
.L_228:
        /*0008*/ 	.byte	0x04, 0x17
        /*000a*/ 	.short	(.L_230 - .L_229)
.L_229:
        /*000c*/ 	.word	0x00000000
        /*0010*/ 	.short	0x0003
        /*0012*/ 	.short	0x0018
        /*0014*/ 	.byte	0x00, 0xf0, 0x21, 0x00


	//----- nvinfo : EIATTR_KPARAM_INFO
	.align		4
.L_230:
        /*0018*/ 	.byte	0x04, 0x17
        /*001a*/ 	.short	(.L_232 - .L_231)
.L_231:
        /*001c*/ 	.word	0x00000000
        /*0020*/ 	.short	0x0002
        /*0022*/ 	.short	0x0010
        /*0024*/ 	.byte	0x00, 0xf0, 0x11, 0x00


	//----- nvinfo : EIATTR_KPARAM_INFO
	.align		4
.L_232:
        /*0028*/ 	.byte	0x04, 0x17
        /*002a*/ 	.short	(.L_234 - .L_233)
.L_233:
        /*002c*/ 	.word	0x00000000
        /*0030*/ 	.short	0x0001
        /*0032*/ 	.short	0x0008
        /*0034*/ 	.byte	0x00, 0xf0, 0x21, 0x00


	//----- nvinfo : EIATTR_KPARAM_INFO
	.align		4
.L_234:
        /*0038*/ 	.byte	0x04, 0x17
        /*003a*/ 	.short	(.L_236 - .L_235)
.L_235:
        /*003c*/ 	.word	0x00000000
        /*0040*/ 	.short	0x0000
        /*0042*/ 	.short	0x0000
        /*0044*/ 	.byte	0x00, 0xf0, 0x11, 0x00


	//----- nvinfo : EIATTR_SPARSE_MMA_MASK
	.align		4
.L_236:
        /*0048*/ 	.byte	0x03, 0x50
        /*004a*/ 	.short	0x0000


	//----- nvinfo : EIATTR_MAXREG_COUNT
	.align		4
        /*004c*/ 	.byte	0x03, 0x1b
        /*004e*/ 	.short	0x00ff


	//----- nvinfo : EIATTR_MERCURY_ISA_VERSION
	.align		4
        /*0050*/ 	.byte	0x03, 0x5f
        /*0052*/ 	.short	0x0101


	//----- nvinfo : EIATTR_VRC_CTA_INIT_COUNT
	.align		4
        /*0054*/ 	.byte	0x02, 0x4a
	.zero		1
	.zero		1


	//----- nvinfo : EIATTR_EXIT_INSTR_OFFSETS
	.align		4
        /*0058*/ 	.byte	0x04, 0x1c
        /*005a*/ 	.short	(.L_238 - .L_237)


	//   ....[0]....
.L_237:
        /*005c*/ 	.word	0x00000090


	//   ....[1]....
        /*0060*/ 	.word	0x000001d0


	//----- nvinfo : EIATTR_CRS_STACK_SIZE
	.align		4
.L_238:
        /*0064*/ 	.byte	0x04, 0x1e
        /*0066*/ 	.short	(.L_240 - .L_239)
.L_239:
        /*0068*/ 	.word	0x00000000


	//----- nvinfo : EIATTR_CBANK_PARAM_SIZE
	.align		4
.L_240:
        /*006c*/ 	.byte	0x03, 0x19
        /*006e*/ 	.short	0x0020


	//----- nvinfo : EIATTR_PARAM_CBANK
	.align		4
        /*0070*/ 	.byte	0x04, 0x0a
        /*0072*/ 	.short	(.L_242 - .L_241)
	.align		4
.L_241:
        /*0074*/ 	.word	index@(.nv.constant0._ZN6caffe268_GLOBAL__N__44_tmpxft_00005cb4_00000000_7_filler_op_cpp1_ii_dafd950f18FillDiagonalKernelIfEEvilT_PS2_)
        /*0078*/ 	.short	0x0380
        /*007a*/ 	.short	0x0020


	//----- nvinfo : EIATTR_SW_WAR
	.align		4
.L_242:
        /*007c*/ 	.byte	0x04, 0x36
        /*007e*/ 	.short	(.L_244 - .L_243)
.L_243:
        /*0080*/ 	.word	0x00000008
.L_244:


//--------------------- .nv.info._ZN6caffe268_GLOBAL__N__44_tmpxft_00005cb4_00000000_7_filler_op_cpp1_ii_dafd950f15FillRangeKernelEiPf --------------------------
	.section	.nv.info._ZN6caffe268_GLOBAL__N__44_tmpxft_00005cb4_00000000_7_filler_op_cpp1_ii_dafd950f15FillRangeKernelEiPf,"",@"SHT_CUDA_INFO"
	.sectionflags	@""
	.align	4


	//----- nvinfo : EIATTR_CUDA_API_VERSION
	.align		4
        /*0000*/ 	.byte	0x04, 0x37
        /*0002*/ 	.short	(.L_246 - .L_245)
.L_245:
        /*0004*/ 	.word	0x00000082


	//----- nvinfo : EIATTR_KPARAM_INFO
	.align		4
.L_246:
        /*0008*/ 	.byte	0x04, 0x17
        /*000a*/ 	.short	(.L_248 - .L_247)
.L_247:
        /*000c*/ 	.word	0x00000000
        /*0010*/ 	.short	0x0001
        /*0012*/ 	.short	0x0008
        /*0014*/ 	.byte	0x00, 0xf0, 0x21, 0x00


	//----- nvinfo : EIATTR_KPARAM_INFO
	.align		4
.L_248:
        /*0018*/ 	.byte	0x04, 0x17
        /*001a*/ 	.short	(.L_250 - .L_249)
.L_249:
        /*001c*/ 	.word	0x00000000
        /*0020*/ 	.short	0x0000
        /*0022*/ 	.short	0x0000
        /*0024*/ 	.byte	0x00, 0xf0, 0x11, 0x00


	//----- nvinfo : EIATTR_SPARSE_MMA_MASK
	.align		4
.L_250:
        /*0028*/ 	.byte	0x03, 0x50
        /*002a*/ 	.short	0x0000


	//----- nvinfo : EIATTR_MAXREG_COUNT
	.align		4
        /*002c*/ 	.byte	0x03, 0x1b
        /*002e*/ 	.short	0x00ff


	//----- nvinfo : EIATTR_MERCURY_ISA_VERSION
	.align		4
        /*0030*/ 	.byte	0x03, 0x5f
        /*0032*/ 	.short	0x0101


	//----- nvinfo : EIATTR_VRC_CTA_INIT_COUNT
	.align		4
        /*0034*/ 	.byte	0x02, 0x4a
	.zero		1
	.zero		1


	//----- nvinfo : EIATTR_EXIT_INSTR_OFFSETS
	.align		4
        /*0038*/ 	.byte	0x04, 0x1c
        /*003a*/ 	.short	(.L_252 - .L_251)


	//   ....[0]....
.L_251:
        /*003c*/ 	.word	0x00000090


	//   ....[1]....
        /*0040*/ 	.word	0x000001a0


	//----- nvinfo : EIATTR_CRS_STACK_SIZE
	.align		4
.L_252:
        /*0044*/ 	.byte	0x04, 0x1e
        /*0046*/ 	.short	(.L_254 - .L_253)
.L_253:
        /*0048*/ 	.word	0x00000000


	//----- nvinfo : EIATTR_CBANK_PARAM_SIZE
	.align		4
.L_254:
        /*004c*/ 	.byte	0x03, 0x19
        /*004e*/ 	.short	0x0010


	//----- nvinfo : EIATTR_PARAM_CBANK
	.align		4
        /*0050*/ 	.byte	0x04, 0x0a
        /*0052*/ 	.short	(.L_256 - .L_255)
	.align		4
.L_255:
        /*0054*/ 	.word	index@(.nv.constant0._ZN6caffe268_GLOBAL__N__44_tmpxft_00005cb4_00000000_7_filler_op_cpp1_ii_dafd950f15FillRangeKernelEiPf)
        /*0058*/ 	.short	0x0380
        /*005a*/ 	.short	0x0010


	//----- nvinfo : EIATTR_SW_WAR
	.align		4
.L_256:
        /*005c*/ 	.byte	0x04, 0x36
        /*005e*/ 	.short	(.L_258 - .L_257)
.L_257:
        /*0060*/ 	.word	0x00000008
.L_258:


//--------------------- .nv.callgraph             --------------------------
	.section	.nv.callgraph,"",@"SHT_CUDA_CALLGRAPH"
	.align	4
	.sectionentsize	8
	.align		4
        /*0000*/ 	.word	0x00000000
	.align		4
        /*0004*/ 	.word	0xffffffff
	.align		4
        /*0008*/ 	.word	0x00000000
	.align		4
        /*000c*/ 	.word	0xfffffffe
	.align		4
        /*0010*/ 	.word	0x00000000
	.align		4
        /*0014*/ 	.word	0xfffffffd
	.align		4
        /*0018*/ 	.word	0x00000000
	.align		4
        /*001c*/ 	.word	0xfffffffc


//--------------------- .nv.constant4             --------------------------
	.section	.nv.constant4,"a",@progbits
	.align	8
	.align		8
.nv.constant4:
        /*0000*/ 	.dword	_ZTVSt9basic_iosIcSt11char_traitsIcEE
	.align		8
        /*0008*/ 	.dword	_ZTTSo
	.align		8
        /*0010*/ 	.dword	_ZTVSt15basic_streambufIcSt11char_traitsIcEE
	.align		8
        /*0018*/ 	.dword	_ZTVNSt7__cxx1115basic_stringbufIcSt11char_traitsIcESaIcEEE
	.align		8
        /*0020*/ 	.dword	_ZTTNSt7__cxx1119basic_ostringstreamIcSt11char_traitsIcESaIcEEE
	.align		8
        /*0028*/ 	.dword	_ZTVN10__cxxabiv119__pointer_type_infoE
	.align		8
        /*0030*/ 	.dword	_ZTVN10__cxxabiv120__function_type_infoE
	.align		8
        /*0038*/ 	.dword	_ZTVN10__cxxabiv117__class_type_infoE
	.align		8
        /*0040*/ 	.dword	_ZTVN10__cxxabiv120__si_class_type_infoE
	.align		8
        /*0048*/ 	.dword	_ZTVN3c105ErrorE
	.align		8
        /*0050*/ 	.dword	_ZTVN3c1020intrusive_ptr_targetE
	.align		8
        /*0058*/ 	.dword	_ZTVN3c1011StorageImplE
	.align		8
        /*0060*/ 	.dword	_ZTVN6caffe28OperatorINS_11CUDAContextEEE
	.align		8
        /*0068*/ 	.dword	_ZTVN6caffe28FillerOpINS_11CUDAContextEEE
	.align		8
        /*0070*/ 	.dword	_ZTVN6caffe211RangeFillOpIfNS_11CUDAContextEEE
	.align		8
        /*0078*/ 	.dword	_ZTVN6caffe213UniformFillOpIfNS_11CUDAContextEEE
	.align		8
        /*0080*/ 	.dword	_ZTVN6caffe213UniformFillOpIiNS_11CUDAContextEEE
	.align		8
        /*0088*/ 	.dword	_ZTVN6caffe214ConstantFillOpINS_11CUDAContextEEE
	.align		8
        /*0090*/ 	.dword	_ZTVN6caffe214DiagonalFillOpINS_11CUDAContextEEE
	.align		8
        /*0098*/ 	.dword	_ZTVN6caffe214GaussianFillOpIfNS_11CUDAContextEEE
	.align		8
        /*00a0*/ 	.dword	_ZTVN6caffe212XavierFillOpIfNS_11CUDAContextEEE
	.align		8
        /*00a8*/ 	.dword	_ZTVN6caffe210MSRAFillOpIfNS_11CUDAContextEEE
	.align		8
        /*00b0*/ 	.dword	_ZTVN6caffe215GPUFallbackOpExINS_11SkipIndicesIJEEEEE


//--------------------- .text._ZN6caffe268_GLOBAL__N__44_tmpxft_00005cb4_00000000_7_filler_op_cpp1_ii_dafd950f18FillDiagonalKernelItEEvilT_PS2_ --------------------------
	.section	.text._ZN6caffe268_GLOBAL__N__44_tmpxft_00005cb4_00000000_7_filler_op_cpp1_ii_dafd950f18FillDiagonalKernelItEEvilT_PS2_,"ax",@progbits
	.align	128
        .global         _ZN6caffe268_GLOBAL__N__44_tmpxft_00005cb4_00000000_7_filler_op_cpp1_ii_dafd950f18FillDiagonalKernelItEEvilT_PS2_
        .type           _ZN6caffe268_GLOBAL__N__44_tmpxft_00005cb4_00000000_7_filler_op_cpp1_ii_dafd950f18FillDiagonalKernelItEEvilT_PS2_,@function
        .size           _ZN6caffe268_GLOBAL__N__44_tmpxft_00005cb4_00000000_7_filler_op_cpp1_ii_dafd950f18FillDiagonalKernelItEEvilT_PS2_,(.L_x_20 - _ZN6caffe268_GLOBAL__N__44_tmpxft_00005cb4_00000000_7_filler_op_cpp1_ii_dafd950f18FillDiagonalKernelItEEvilT_PS2_)
        .other          _ZN6caffe268_GLOBAL__N__44_tmpxft_00005cb4_00000000_7_filler_op_cpp1_ii_dafd950f18FillDiagonalKernelItEEvilT_PS2_,@"STO_CUDA_ENTRY STV_DEFAULT"
_ZN6caffe268_GLOBAL__N__44_tmpxft_00005cb4_00000000_7_filler_op_cpp1_ii_dafd950f18FillDiagonalKernelItEEvilT_PS2_:
.text._ZN6caffe268_GLOBAL__N__44_tmpxft_00005cb4_00000000_7_filler_op_cpp1_ii_dafd950f18FillDiagonalKernelItEEvilT_PS2_:
[----:B------:R-:W-:Y:S01]  /*0000*/  LDC R1, c[0x0][0x37c] ;  /* 0x0000df00ff017b82 */ /* 0x000fe20000000800 */
[----:B------:R-:W0:Y:S01]  /*0010*/  S2R R0, SR_CTAID.X ;  /* 0x0000000000007919 */ /* 0x000e220000002500 */
[----:B------:R-:W0:Y:S01]  /*0020*/  LDCU UR4, c[0x0][0x360] ;  /* 0x00006c00ff0477ac */ /* 0x000e220008000800 */
[----:B------:R-:W0:Y:S01]  /*0030*/  S2R R3, SR_TID.X ;  /* 0x0000000000037919 */ /* 0x000e220000002100 */
[----:B------:R-:W1:Y:S02]  /*0040*/  LDCU UR9, c[0x0][0x380] ;  /* 0x00007000ff0977ac */ /* 0x000e640008000800 */
[----:B-1----:R-:W-:Y:S01]  /*0050*/  USHF.R.S32.HI UR8, URZ, 0x1f, UR9 ;  /* 0x0000001fff087899 */ /* 0x002fe20008011409 */
[----:B0-----:R-:W-:-:S05]  /*0060*/  IMAD R0, R0, UR4, R3 ;  /* 0x0000000400007c24 */ /* 0x001fca000f8e0203 */
[----:B------:R-:W-:-:S04]  /*0070*/  ISETP.GE.U32.AND P0, PT, R0, UR9, PT ;  /* 0x0000000900007c0c */ /* 0x000fc8000bf06070 */
[----:B------:R-:W-:-:S13]  /*0080*/  ISETP.GE.U32.AND.EX P0, PT, RZ, UR8, PT, P0 ;  /* 0x00000008ff007c0c */ /* 0x000fda000bf06100 */
[----:B------:R-:W-:Y:S05]  /*0090*/  @P0 EXIT ;  /* 0x000000000000094d */ /* 0x000fea0003800000 */
[----:B------:R-:W0:Y:S01]  /*00a0*/  LDCU UR5, c[0x0][0x370] ;  /* 0x00006e00ff0577ac */ /* 0x000e220008000800 */
[----:B------:R-:W-:Y:S01]  /*00b0*/  IMAD.MOV.U32 R6, RZ, RZ, RZ ;  /* 0x000000ffff067224 */ /* 0x000fe200078e00ff */
[----:B------:R-:W1:Y:S01]  /*00c0*/  LDCU.64 UR6, c[0x0][0x358] ;  /* 0x00006b00ff0677ac */ /* 0x000e620008000a00 */
[----:B------:R-:W2:Y:S01]  /*00d0*/  LDCU.64 UR10, c[0x0][0x388] ;  /* 0x00007100ff0a77ac */ /* 0x000ea20008000a00 */
[----:B------:R-:W3:Y:S01]  /*00e0*/  LDCU.64 UR12, c[0x0][0x398] ;  /* 0x00007300ff0c77ac */ /* 0x000ee20008000a00 */
[----:B0-----:R-:W-:-:S12]  /*00f0*/  UIMAD UR4, UR4, UR5, URZ ;  /* 0x00000005040472a4 */ /* 0x001fd8000f8e02ff */
.L_x_0:
[----:B------:R-:W1:Y:S01]  /*0100*/  LDC.U16 R7, c[0x0][0x390] ;  /* 0x0000e400ff077b82 */ /* 0x000e620000000400 */
[----:B--2---:R-:W-:Y:S02]  /*0110*/  IMAD R5, R6, UR10, RZ ;  /* 0x0000000a06057c24 */ /* 0x004fe4000f8e02ff */
[----:B------:R-:W-:-:S04]  /*0120*/  IMAD.WIDE.U32 R2, R0, UR10, RZ ;  /* 0x0000000a00027c25 */ /* 0x000fc8000f8e00ff */
[----:B------:R-:W-:Y:S01]  /*0130*/  IMAD R5, R0, UR11, R5 ;  /* 0x0000000b00057c24 */ /* 0x000fe2000f8e0205 */
[----:B---3--:R-:W-:-:S03]  /*0140*/  LEA R4, P0, R2, UR12, 0x1 ;  /* 0x0000000c02047c11 */ /* 0x008fc6000f8008ff */
[----:B------:R-:W-:-:S05]  /*0150*/  IMAD.IADD R3, R3, 0x1, R5 ;  /* 0x0000000103037824 */ /* 0x000fca00078e0205 */
[----:B------:R-:W-:Y:S02]  /*0160*/  LEA.HI.X R5, R2, UR13, R3, 0x1, P0 ;  /* 0x0000000d02057c11 */ /* 0x000fe400080f0c03 */
[----:B------:R-:W-:-:S05]  /*0170*/  IADD3 R0, P0, PT, R0, UR4, RZ ;  /* 0x0000000400007c10 */ /* 0x000fca000ff1e0ff */
[----:B------:R-:W-:Y:S01]  /*0180*/  IMAD.X R6, RZ, RZ, R6, P0 ;  /* 0x000000ffff067224 */ /* 0x000fe200000e0606 */
[----:B-1----:R0:W-:Y:S01]  /*0190*/  STG.E.U16 desc[UR6][R4.64], R7 ;  /* 0x0000000704007986 */ /* 0x0021e2000c101506 */
[----:B------:R-:W-:-:S04]  /*01a0*/  ISETP.GE.U32.AND P0, PT, R0, UR9, PT ;  /* 0x0000000900007c0c */ /* 0x000fc8000bf06070 */
[----:B------:R-:W-:-:S13]  /*01b0*/  ISETP.GE.U32.AND.EX P0, PT, R6, UR8, PT, P0 ;  /* 0x0000000806007c0c */ /* 0x000fda000bf06100 */
[----:B0-----:R-:W-:Y:S05]  /*01c0*/  @!P0 BRA `(.L_x_0) ;  /* 0xfffffffc00cc8947 */ /* 0x001fea000383ffff */
[----:B------:R-:W-:Y:S05]  /*01d0*/  EXIT ;  /* 0x000000000000794d */ /* 0x000fea0003800000 */
.L_x_1:
[----:B------:R-:W-:-:S00]  /*01e0*/  BRA `(.L_x_1) ;  /* 0xfffffffc00fc7947 */ /* 0x000fc0000383ffff */
[----:B------:R-:W-:-:S00]  /*01f0*/  NOP ;  /* 0x0000000000007918 */ /* 0x000fc00000000000 */
        /* <DEDUP_REMOVED lines=8> */
.L_x_20:


//--------------------- .text._ZN6caffe268_GLOBAL__N__44_tmpxft_00005cb4_00000000_7_filler_op_cpp1_ii_dafd950f18FillDiagonalKernelIhEEvilT_PS2_ --------------------------
	.section	.text._ZN6caffe268_GLOBAL__N__44_tmpxft_00005cb4_00000000_7_filler_op_cpp1_ii_dafd950f18FillDiagonalKernelIhEEvilT_PS2_,"ax",@progbits
	.align	128
        .global         _ZN6caffe268_GLOBAL__N__44_tmpxft_00005cb4_00000000_7_filler_op_cpp1_ii_dafd950f18FillDiagonalKernelIhEEvilT_PS2_
        .type           _ZN6caffe268_GLOBAL__N__44_tmpxft_00005cb4_00000000_7_filler_op_cpp1_ii_dafd950f18FillDiagonalKernelIhEEvilT_PS2_,@function
        .size           _ZN6caffe268_GLOBAL__N__44_tmpxft_00005cb4_00000000_7_filler_op_cpp1_ii_dafd950f18FillDiagonalKernelIhEEvilT_PS2_,(.L_x_21 - _ZN6caffe268_GLOBAL__N__44_tmpxft_00005cb4_00000000_7_filler_op_cpp1_ii_dafd950f18FillDiagonalKernelIhEEvilT_PS2_)
        .other          _ZN6caffe268_GLOBAL__N__44_tmpxft_00005cb4_00000000_7_filler_op_cpp1_ii_dafd950f18FillDiagonalKernelIhEEvilT_PS2_,@"STO_CUDA_ENTRY STV_DEFAULT"
_ZN6caffe268_GLOBAL__N__44_tmpxft_00005cb4_00000000_7_filler_op_cpp1_ii_dafd950f18FillDiagonalKernelIhEEvilT_PS2_:
.text._ZN6caffe268_GLOBAL__N__44_tmpxft_00005cb4_00000000_7_filler_op_cpp1_ii_dafd950f18FillDiagonalKernelIhEEvilT_PS2_:
        /* <DEDUP_REMOVED lines=10> */
[----:B------:R-:W0:Y:S01]  /*00a0*/  LDC.U8 R9, c[0x0][0x390] ;  /* 0x0000e400ff097b82 */ /* 0x000e220000000000 */
[----:B------:R-:W1:Y:S01]  /*00b0*/  LDCU UR5, c[0x0][0x370] ;  /* 0x00006e00ff0577ac */ /* 0x000e620008000800 */
[----:B------:R-:W-:Y:S01]  /*00c0*/  IMAD.MOV.U32 R6, RZ, RZ, RZ ;  /* 0x000000ffff067224 */ /* 0x000fe200078e00ff */
[----:B------:R-:W2:Y:S05]  /*00d0*/  LDCU.64 UR6, c[0x0][0x358] ;  /* 0x00006b00ff0677ac */ /* 0x000eaa0008000a00 */
[----:B------:R-:W3:Y:S01]  /*00e0*/  LDC.64 R4, c[0x0][0x398] ;  /* 0x0000e600ff047b82 */ /* 0x000ee20000000a00 */
[----:B------:R-:W4:Y:S01]  /*00f0*/  LDCU.64 UR10, c[0x0][0x388] ;  /* 0x00007100ff0a77ac */ /* 0x000f220008000a00 */
[----:B-1----:R-:W-:-:S12]  /*0100*/  UIMAD UR4, UR4, UR5, URZ ;  /* 0x00000005040472a4 */ /* 0x002fd8000f8e02ff */
.L_x_2:
[----:B----4-:R-:W-:Y:S02]  /*0110*/  IMAD R7, R6, UR10, RZ ;  /* 0x0000000a06077c24 */ /* 0x010fe4000f8e02ff */
[----:B---3--:R-:W-:-:S04]  /*0120*/  IMAD.WIDE.U32 R2, R0, UR10, R4 ;  /* 0x0000000a00027c25 */ /* 0x008fc8000f8e0004 */
[C---:B------:R-:W-:Y:S01]  /*0130*/  IMAD R7, R0.reuse, UR11, R7 ;  /* 0x0000000b00077c24 */ /* 0x040fe2000f8e0207 */
[----:B------:R-:W-:-:S04]  /*0140*/  IADD3 R0, P0, PT, R0, UR4, RZ ;  /* 0x0000000400007c10 */ /* 0x000fc8000ff1e0ff */
[----:B------:R-:W-:Y:S01]  /*0150*/  IADD3 R3, PT, PT, R3, R7, RZ ;  /* 0x0000000703037210 */ /* 0x000fe20007ffe0ff */
[----:B------:R-:W-:Y:S01]  /*0160*/  IMAD.X R6, RZ, RZ, R6, P0 ;  /* 0x000000ffff067224 */ /* 0x000fe200000e0606 */
[----:B------:R-:W-:-:S03]  /*0170*/  ISETP.GE.U32.AND P0, PT, R0, UR9, PT ;  /* 0x0000000900007c0c */ /* 0x000fc6000bf06070 */
[----:B0-2---:R1:W-:Y:S01]  /*0180*/  STG.E.U8 desc[UR6][R2.64], R9 ;  /* 0x0000000902007986 */ /* 0x0053e2000c101106 */
[----:B------:R-:W-:-:S13]  /*0190*/  ISETP.GE.U32.AND.EX P0, PT, R6, UR8, PT, P0 ;  /* 0x0000000806007c0c */ /* 0x000fda000bf06100 */
[----:B-1----:R-:W-:Y:S05]  /*01a0*/  @!P0 BRA `(.L_x_2) ;  /* 0xfffffffc00d88947 */ /* 0x002fea000383ffff */
[----:B------:R-:W-:Y:S05]  /*01b0*/  EXIT ;  /* 0x000000000000794d */ /* 0x000fea0003800000 */
.L_x_3:
        /* <DEDUP_REMOVED lines=12> */
.L_x_21:


//--------------------- .text._ZN6caffe268_GLOBAL__N__44_tmpxft_00005cb4_00000000_7_filler_op_cpp1_ii_dafd950f18FillDiagonalKernelIlEEvilT_PS2_ --------------------------
	.section	.text._ZN6caffe268_GLOBAL__N__44_tmpxft_00005cb4_00000000_7_filler_op_cpp1_ii_dafd950f18FillDiagonalKernelIlEEvilT_PS2_,"ax",@progbits
	.align	128
        .global         _ZN6caffe268_GLOBAL__N__44_tmpxft_00005cb4_00000000_7_filler_op_cpp1_ii_dafd950f18FillDiagonalKernelIlEEvilT_PS2_
        .type           _ZN6caffe268_GLOBAL__N__44_tmpxft_00005cb4_00000000_7_filler_op_cpp1_ii_dafd950f18FillDiagonalKernelIlEEvilT_PS2_,@function
        .size           _ZN6caffe268_GLOBAL__N__44_tmpxft_00005cb4_00000000_7_filler_op_cpp1_ii_dafd950f18FillDiagonalKernelIlEEvilT_PS2_,(.L_x_22 - _ZN6caffe268_GLOBAL__N__44_tmpxft_00005cb4_00000000_7_filler_op_cpp1_ii_dafd950f18FillDiagonalKernelIlEEvilT_PS2_)
        .other          _ZN6caffe268_GLOBAL__N__44_tmpxft_00005cb4_00000000_7_filler_op_cpp1_ii_dafd950f18FillDiagonalKernelIlEEvilT_PS2_,@"STO_CUDA_ENTRY STV_DEFAULT"
_ZN6caffe268_GLOBAL__N__44_tmpxft_00005cb4_00000000_7_filler_op_cpp1_ii_dafd950f18FillDiagonalKernelIlEEvilT_PS2_:
.text._ZN6caffe268_GLOBAL__N__44_tmpxft_00005cb4_00000000_7_filler_op_cpp1_ii_dafd950f18FillDiagonalKernelIlEEvilT_PS2_:
        /* <DEDUP_REMOVED lines=10> */
[----:B------:R-:W0:Y:S01]  /*00a0*/  LDC.64 R6, c[0x0][0x390] ;  /* 0x0000e400ff067b82 */ /* 0x000e220000000a00 */
[----:B------:R-:W1:Y:S01]  /*00b0*/  LDCU UR5, c[0x0][0x370] ;  /* 0x00006e00ff0577ac */ /* 0x000e620008000800 */
[----:B------:R-:W-:Y:S01]  /*00c0*/  IMAD.MOV.U32 R8, RZ, RZ, RZ ;  /* 0x000000ffff087224 */ /* 0x000fe200078e00ff */
[----:B------:R-:W2:Y:S01]  /*00d0*/  LDCU.64 UR6, c[0x0][0x358] ;  /* 0x00006b00ff0677ac */ /* 0x000ea20008000a00 */
[----:B------:R-:W3:Y:S01]  /*00e0*/  LDCU.64 UR10, c[0x0][0x388] ;  /* 0x00007100ff0a77ac */ /* 0x000ee20008000a00 */
[----:B------:R-:W4:Y:S01]  /*00f0*/  LDCU.64 UR12, c[0x0][0x398] ;  /* 0x00007300ff0c77ac */ /* 0x000f220008000a00 */
[----:B-1----:R-:W-:-:S12]  /*0100*/  UIMAD UR4, UR4, UR5, URZ ;  /* 0x00000005040472a4 */ /* 0x002fd8000f8e02ff */
.L_x_4:
[----:B---3--:R-:W-:Y:S02]  /*0110*/  IMAD R5, R8, UR10, RZ ;  /* 0x0000000a08057c24 */ /* 0x008fe4000f8e02ff */
[----:B------:R-:W-:-:S04]  /*0120*/  IMAD.WIDE.U32 R2, R0, UR10, RZ ;  /* 0x0000000a00027c25 */ /* 0x000fc8000f8e00ff */
[----:B------:R-:W-:Y:S01]  /*0130*/  IMAD R5, R0, UR11, R5 ;  /* 0x0000000b00057c24 */ /* 0x000fe2000f8e0205 */
[----:B----4-:R-:W-:-:S03]  /*0140*/  LEA R4, P0, R2, UR12, 0x3 ;  /* 0x0000000c02047c11 */ /* 0x010fc6000f8018ff */
[----:B------:R-:W-:-:S05]  /*0150*/  IMAD.IADD R3, R3, 0x1, R5 ;  /* 0x0000000103037824 */ /* 0x000fca00078e0205 */
[----:B------:R-:W-:Y:S02]  /*0160*/  LEA.HI.X R5, R2, UR13, R3, 0x3, P0 ;  /* 0x0000000d02057c11 */ /* 0x000fe400080f1c03 */
[----:B------:R-:W-:-:S03]  /*0170*/  IADD3 R0, P0, PT, R0, UR4, RZ ;  /* 0x0000000400007c10 */ /* 0x000fc6000ff1e0ff */
[----:B0-2---:R1:W-:Y:S02]  /*0180*/  STG.E.64 desc[UR6][R4.64], R6 ;  /* 0x0000000604007986 */ /* 0x0053e4000c101b06 */
[----:B------:R-:W-:Y:S01]  /*0190*/  IMAD.X R8, RZ, RZ, R8, P0 ;  /* 0x000000ffff087224 */ /* 0x000fe200000e0608 */
[----:B------:R-:W-:-:S04]  /*01a0*/  ISETP.GE.U32.AND P0, PT, R0, UR9, PT ;  /* 0x0000000900007c0c */ /* 0x000fc8000bf06070 */
[----:B------:R-:W-:-:S13]  /*01b0*/  ISETP.GE.U32.AND.EX P0, PT, R8, UR8, PT, P0 ;  /* 0x0000000808007c0c */ /* 0x000fda000bf06100 */
[----:B-1----:R-:W-:Y:S05]  /*01c0*/  @!P0 BRA `(.L_x_4) ;  /* 0xfffffffc00d08947 */ /* 0x002fea000383ffff */
[----:B------:R-:W-:Y:S05]  /*01d0*/  EXIT ;  /* 0x000000000000794d */ /* 0x000fea0003800000 */
.L_x_5:
        /* <DEDUP_REMOVED lines=10> */
.L_x_22:


//--------------------- .text._ZN6caffe268_GLOBAL__N__44_tmpxft_00005cb4_00000000_7_filler_op_cpp1_ii_dafd950f18FillDiagonalKernelIiEEvilT_PS2_ --------------------------
	.section	.text._ZN6caffe268_GLOBAL__N__44_tmpxft_00005cb4_00000000_7_filler_op_cpp1_ii_dafd950f18FillDiagonalKernelIiEEvilT_PS2_,"ax",@progbits
	.align	128
        .global         _ZN6caffe268_GLOBAL__N__44_tmpxft_00005cb4_00000000_7_filler_op_cpp1_ii_dafd950f18FillDiagonalKernelIiEEvilT_PS2_
        .type           _ZN6caffe268_GLOBAL__N__44_tmpxft_00005cb4_00000000_7_filler_op_cpp1_ii_dafd950f18FillDiagonalKernelIiEEvilT_PS2_,@function
        .size           _ZN6caffe268_GLOBAL__N__44_tmpxft_00005cb4_00000000_7_filler_op_cpp1_ii_dafd950f18FillDiagonalKernelIiEEvilT_PS2_,(.L_x_23 - _ZN6caffe268_GLOBAL__N__44_tmpxft_00005cb4_00000000_7_filler_op_cpp1_ii_dafd950f18FillDiagonalKernelIiEEvilT_PS2_)
        .other          _ZN6caffe268_GLOBAL__N__44_tmpxft_00005cb4_00000000_7_filler_op_cpp1_ii_dafd950f18FillDiagonalKernelIiEEvilT_PS2_,@"STO_CUDA_ENTRY STV_DEFAULT"
_ZN6caffe268_GLOBAL__N__44_tmpxft_00005cb4_00000000_7_filler_op_cpp1_ii_dafd950f18FillDiagonalKernelIiEEvilT_PS2_:
.text._ZN6caffe268_GLOBAL__N__44_tmpxft_00005cb4_00000000_7_filler_op_cpp1_ii_dafd950f18FillDiagonalKernelIiEEvilT_PS2_:
        /* <DEDUP_REMOVED lines=10> */
[----:B------:R-:W0:Y:S01]  /*00a0*/  LDC R7, c[0x0][0x390] ;  /* 0x0000e400ff077b82 */ /* 0x000e220000000800 */
[----:B------:R-:W1:Y:S01]  /*00b0*/  LDCU UR5, c[0x0][0x370] ;  /* 0x00006e00ff0577ac */ /* 0x000e620008000800 */
[----:B------:R-:W-:Y:S01]  /*00c0*/  IMAD.MOV.U32 R6, RZ, RZ, RZ ;  /* 0x000000ffff067224 */ /* 0x000fe200078e00ff */
[----:B------:R-:W2:Y:S01]  /*00d0*/  LDCU.64 UR6, c[0x0][0x358] ;  /* 0x00006b00ff0677ac */ /* 0x000ea20008000a00 */
[----:B------:R-:W3:Y:S01]  /*00e0*/  LDCU.64 UR10, c[0x0][0x388] ;  /* 0x00007100ff0a77ac */ /* 0x000ee20008000a00 */
[----:B------:R-:W4:Y:S01]  /*00f0*/  LDCU.64 UR12, c[0x0][0x398] ;  /* 0x00007300ff0c77ac */ /* 0x000f220008000a00 */
[----:B-1----:R-:W-:-:S12]  /*0100*/  UIMAD UR4, UR4, UR5, URZ ;  /* 0x00000005040472a4 */ /* 0x002fd8000f8e02ff */
.L_x_6:
[----:B---3--:R-:W-:Y:S02]  /*0110*/  IMAD R5, R6, UR10, RZ ;  /* 0x0000000a06057c24 */ /* 0x008fe4000f8e02ff */
[----:B------:R-:W-:-:S04]  /*0120*/  IMAD.WIDE.U32 R2, R0, UR10, RZ ;  /* 0x0000000a00027c25 */ /* 0x000fc8000f8e00ff */
[----:B------:R-:W-:Y:S01]  /*0130*/  IMAD R5, R0, UR11, R5 ;  /* 0x0000000b00057c24 */ /* 0x000fe2000f8e0205 */
[----:B----4-:R-:W-:-:S03]  /*0140*/  LEA R4, P0, R2, UR12, 0x2 ;  /* 0x0000000c02047c11 */ /* 0x010fc6000f8010ff */
[----:B------:R-:W-:-:S05]  /*0150*/  IMAD.IADD R3, R3, 0x1, R5 ;  /* 0x0000000103037824 */ /* 0x000fca00078e0205 */
[----:B------:R-:W-:Y:S02]  /*0160*/  LEA.HI.X R5, R2, UR13, R3, 0x2, P0 ;  /* 0x0000000d02057c11 */ /* 0x000fe400080f1403 */
[----:B------:R-:W-:-:S03]  /*0170*/  IADD3 R0, P0, PT, R0, UR4, RZ ;  /* 0x0000000400007c10 */ /* 0x000fc6000ff1e0ff */
[----:B0-2---:R1:W-:Y:S02]  /*0180*/  STG.E desc[UR6][R4.64], R7 ;  /* 0x0000000704007986 */ /* 0x0053e4000c101906 */
[----:B------:R-:W-:Y:S01]  /*0190*/  IMAD.X R6, RZ, RZ, R6, P0 ;  /* 0x000000ffff067224 */ /* 0x000fe200000e0606 */
[----:B------:R-:W-:-:S04]  /*01a0*/  ISETP.GE.U32.AND P0, PT, R0, UR9, PT ;  /* 0x0000000900007c0c */ /* 0x000fc8000bf06070 */
[----:B------:R-:W-:-:S13]  /*01b0*/  ISETP.GE.U32.AND.EX P0, PT, R6, UR8, PT, P0 ;  /* 0x0000000806007c0c */ /* 0x000fda000bf06100 */
[----:B-1----:R-:W-:Y:S05]  /*01c0*/  @!P0 BRA `(.L_x_6) ;  /* 0xfffffffc00d08947 */ /* 0x002fea000383ffff */
[----:B------:R-:W-:Y:S05]  /*01d0*/  EXIT ;  /* 0x000000000000794d */ /* 0x000fea0003800000 */
.L_x_7:
        /* <DEDUP_REMOVED lines=10> */
.L_x_23:


//--------------------- .text._ZN6caffe268_GLOBAL__N__44_tmpxft_00005cb4_00000000_7_filler_op_cpp1_ii_dafd950f18FillDiagonalKernelIsEEvilT_PS2_ --------------------------
	.section	.text._ZN6caffe268_GLOBAL__N__44_tmpxft_00005cb4_00000000_7_filler_op_cpp1_ii_dafd950f18FillDiagonalKernelIsEEvilT_PS2_,"ax",@progbits
	.align	128
        .global         _ZN6caffe268_GLOBAL__N__44_tmpxft_00005cb4_00000000_7_filler_op_cpp1_ii_dafd950f18FillDiagonalKernelIsEEvilT_PS2_
        .type           _ZN6caffe268_GLOBAL__N__44_tmpxft_00005cb4_00000000_7_filler_op_cpp1_ii_dafd950f18FillDiagonalKernelIsEEvilT_PS2_,@function
        .size           _ZN6caffe268_GLOBAL__N__44_tmpxft_00005cb4_00000000_7_filler_op_cpp1_ii_dafd950f18FillDiagonalKernelIsEEvilT_PS2_,(.L_x_24 - _ZN6caffe268_GLOBAL__N__44_tmpxft_00005cb4_00000000_7_filler_op_cpp1_ii_dafd950f18FillDiagonalKernelIsEEvilT_PS2_)
        .other          _ZN6caffe268_GLOBAL__N__44_tmpxft_00005cb4_00000000_7_filler_op_cpp1_ii_dafd950f18FillDiagonalKernelIsEEvilT_PS2_,@"STO_CUDA_ENTRY STV_DEFAULT"
_ZN6caffe268_GLOBAL__N__44_tmpxft_00005cb4_00000000_7_filler_op_cpp1_ii_dafd950f18FillDiagonalKernelIsEEvilT_PS2_:
.text._ZN6caffe268_GLOBAL__N__44_tmpxft_00005cb4_00000000_7_filler_op_cpp1_ii_dafd950f18FillDiagonalKernelIsEEvilT_PS2_:
        /* <DEDUP_REMOVED lines=16> */
.L_x_8:
        /* <DEDUP_REMOVED lines=14> */
.L_x_9:
        /* <DEDUP_REMOVED lines=10> */
.L_x_24:


//--------------------- .text._ZN6caffe268_GLOBAL__N__44_tmpxft_00005cb4_00000000_7_filler_op_cpp1_ii_dafd950f18FillDiagonalKernelIaEEvilT_PS2_ --------------------------
	.section	.text._ZN6caffe268_GLOBAL__N__44_tmpxft_00005cb4_00000000_7_filler_op_cpp1_ii_dafd950f18FillDiagonalKernelIaEEvilT_PS2_,"ax",@progbits
	.align	128
        .global         _ZN6caffe268_GLOBAL__N__44_tmpxft_00005cb4_00000000_7_filler_op_cpp1_ii_dafd950f18FillDiagonalKernelIaEEvilT_PS2_
        .type           _ZN6caffe268_GLOBAL__N__44_tmpxft_00005cb4_00000000_7_filler_op_cpp1_ii_dafd950f18FillDiagonalKernelIaEEvilT_PS2_,@function
        .size           _ZN6caffe268_GLOBAL__N__44_tmpxft_00005cb4_00000000_7_filler_op_cpp1_ii_dafd950f18FillDiagonalKernelIaEEvilT_PS2_,(.L_x_25 - _ZN6caffe268_GLOBAL__N__44_tmpxft_00005cb4_00000000_7_filler_op_cpp1_ii_dafd950f18FillDiagonalKernelIaEEvilT_PS2_)
        .other          _ZN6caffe268_GLOBAL__N__44_tmpxft_00005cb4_00000000_7_filler_op_cpp1_ii_dafd950f18FillDiagonalKernelIaEEvilT_PS2_,@"STO_CUDA_ENTRY STV_DEFAULT"
_ZN6caffe268_GLOBAL__N__44_tmpxft_00005cb4_00000000_7_filler_op_cpp1_ii_dafd950f18FillDiagonalKernelIaEEvilT_PS2_:
.text._ZN6caffe268_GLOBAL__N__44_tmpxft_00005cb4_00000000_7_filler_op_cpp1_ii_dafd950f18FillDiagonalKernelIaEEvilT_PS2_:
        /* <DEDUP_REMOVED lines=16> */
[----:B-1----:R-:W-:Y:S01]  /*0100*/  UIMAD UR4, UR4, UR5, URZ ;  /* 0x00000005040472a4 */ /* 0x002fe2000f8e02ff */
[----:B0-----:R-:W-:-:S04]  /*0110*/  PRMT R2, R2, 0x8880, RZ ;  /* 0x0000888002027816 */ /* 0x001fc800000000ff */
[----:B--2-4-:R-:W-:-:S07]  /*0120*/  PRMT R7, R2, 0x7710, RZ ;  /* 0x0000771002077816 */ /* 0x014fce00000000ff */
.L_x_10:
[----:B------:R-:W-:Y:S02]  /*0130*/  IMAD R9, R6, UR10, RZ ;  /* 0x0000000a06097c24 */ /* 0x000fe4000f8e02ff */
[----:B---3--:R-:W-:-:S04]  /*0140*/  IMAD.WIDE.U32 R2, R0, UR10, R4 ;  /* 0x0000000a00027c25 */ /* 0x008fc8000f8e0004 */
[C---:B------:R-:W-:Y:S01]  /*0150*/  IMAD R9, R0.reuse, UR11, R9 ;  /* 0x0000000b00097c24 */ /* 0x040fe2000f8e0209 */
[----:B------:R-:W-:-:S03]  /*0160*/  IADD3 R0, P0, PT, R0, UR4, RZ ;  /* 0x0000000400007c10 */ /* 0x000fc6000ff1e0ff */
[----:B------:R-:W-:Y:S02]  /*0170*/  IMAD.IADD R3, R3, 0x1, R9 ;  /* 0x0000000103037824 */ /* 0x000fe400078e0209 */
[----:B------:R-:W-:Y:S01]  /*0180*/  IMAD.X R6, RZ, RZ, R6, P0 ;  /* 0x000000ffff067224 */ /* 0x000fe200000e0606 */
[----:B------:R-:W-:Y:S02]  /*0190*/  ISETP.GE.U32.AND P0, PT, R0, UR9, PT ;  /* 0x0000000900007c0c */ /* 0x000fe4000bf06070 */
[----:B------:R0:W-:Y:S02]  /*01a0*/  STG.E.U8 desc[UR6][R2.64], R7 ;  /* 0x0000000702007986 */ /* 0x0001e4000c101106 */
[----:B------:R-:W-:-:S13]  /*01b0*/  ISETP.GE.U32.AND.EX P0, PT, R6, UR8, PT, P0 ;  /* 0x0000000806007c0c */ /* 0x000fda000bf06100 */
[----:B0-----:R-:W-:Y:S05]  /*01c0*/  @!P0 BRA `(.L_x_10) ;  /* 0xfffffffc00d88947 */ /* 0x001fea000383ffff */
[----:B------:R-:W-:Y:S05]  /*01d0*/  EXIT ;  /* 0x000000000000794d */ /* 0x000fea0003800000 */
.L_x_11:
        /* <DEDUP_REMOVED lines=10> */
.L_x_25:


//--------------------- .text._ZN6caffe268_GLOBAL__N__44_tmpxft_00005cb4_00000000_7_filler_op_cpp1_ii_dafd950f18FillDiagonalKernelIbEEvilT_PS2_ --------------------------
	.section	.text._ZN6caffe268_GLOBAL__N__44_tmpxft_00005cb4_00000000_7_filler_op_cpp1_ii_dafd950f18FillDiagonalKernelIbEEvilT_PS2_,"ax",@progbits
	.align	128
        .global         _ZN6caffe268_GLOBAL__N__44_tmpxft_00005cb4_00000000_7_filler_op_cpp1_ii_dafd950f18FillDiagonalKernelIbEEvilT_PS2_
        .type           _ZN6caffe268_GLOBAL__N__44_tmpxft_00005cb4_00000000_7_filler_op_cpp1_ii_dafd950f18FillDiagonalKernelIbEEvilT_PS2_,@function
        .size           _ZN6caffe268_GLOBAL__N__44_tmpxft_00005cb4_00000000_7_filler_op_cpp1_ii_dafd950f18FillDiagonalKernelIbEEvilT_PS2_,(.L_x_26 - _ZN6caffe268_GLOBAL__N__44_tmpxft_00005cb4_00000000_7_filler_op_cpp1_ii_dafd950f18FillDiagonalKernelIbEEvilT_PS2_)
        .other          _ZN6caffe268_GLOBAL__N__44_tmpxft_00005cb4_00000000_7_filler_op_cpp1_ii_dafd950f18FillDiagonalKernelIbEEvilT_PS2_,@"STO_CUDA_ENTRY STV_DEFAULT"
_ZN6caffe268_GLOBAL__N__44_tmpxft_00005cb4_00000000_7_filler_op_cpp1_ii_dafd950f18FillDiagonalKernelIbEEvilT_PS2_:
.text._ZN6caffe268_GLOBAL__N__44_tmpxft_00005cb4_00000000_7_filler_op_cpp1_ii_dafd950f18FillDiagonalKernelIbEEvilT_PS2_:
        /* <DEDUP_REMOVED lines=19> */
.L_x_12:
        /* <DEDUP_REMOVED lines=11> */
.L_x_13:
        /* <DEDUP_REMOVED lines=10> */
.L_x_26:


//--------------------- .text._ZN6caffe268_GLOBAL__N__44_tmpxft_00005cb4_00000000_7_filler_op_cpp1_ii_dafd950f18FillDiagonalKernelIdEEvilT_PS2_ --------------------------
	.section	.text._ZN6caffe268_GLOBAL__N__44_tmpxft_00005cb4_00000000_7_filler_op_cpp1_ii_dafd950f18FillDiagonalKernelIdEEvilT_PS2_,"ax",@progbits
	.align	128
        .global         _ZN6caffe268_GLOBAL__N__44_tmpxft_00005cb4_00000000_7_filler_op_cpp1_ii_dafd950f18FillDiagonalKernelIdEEvilT_PS2_
        .type           _ZN6caffe268_GLOBAL__N__44_tmpxft_00005cb4_00000000_7_filler_op_cpp1_ii_dafd950f18FillDiagonalKernelIdEEvilT_PS2_,@function
        .size           _ZN6caffe268_GLOBAL__N__44_tmpxft_00005cb4_00000000_7_filler_op_cpp1_ii_dafd950f18FillDiagonalKernelIdEEvilT_PS2_,(.L_x_27 - _ZN6caffe268_GLOBAL__N__44_tmpxft_00005cb4_00000000_7_filler_op_cpp1_ii_dafd950f18FillDiagonalKernelIdEEvilT_PS2_)
        .other          _ZN6caffe268_GLOBAL__N__44_tmpxft_00005cb4_00000000_7_filler_op_cpp1_ii_dafd950f18FillDiagonalKernelIdEEvilT_PS2_,@"STO_CUDA_ENTRY STV_DEFAULT"
_ZN6caffe268_GLOBAL__N__44_tmpxft_00005cb4_00000000_7_filler_op_cpp1_ii_dafd950f18FillDiagonalKernelIdEEvilT_PS2_:
.text._ZN6caffe268_GLOBAL__N__44_tmpxft_00005cb4_00000000_7_filler_op_cpp1_ii_dafd950f18FillDiagonalKernelIdEEvilT_PS2_:
        /* <DEDUP_REMOVED lines=17> */
.L_x_14:
        /* <DEDUP_REMOVED lines=13> */
.L_x_15:
        /* <DEDUP_REMOVED lines=10> */
.L_x_27:


//--------------------- .text._ZN6caffe268_GLOBAL__N__44_tmpxft_00005cb4_00000000_7_filler_op_cpp1_ii_dafd950f18FillDiagonalKernelIfEEvilT_PS2_ --------------------------
	.section	.text._ZN6caffe268_GLOBAL__N__44_tmpxft_00005cb4_00000000_7_filler_op_cpp1_ii_dafd950f18FillDiagonalKernelIfEEvilT_PS2_,"ax",@progbits
	.align	128
        .global         _ZN6caffe268_GLOBAL__N__44_tmpxft_00005cb4_00000000_7_filler_op_cpp1_ii_dafd950f18FillDiagonalKernelIfEEvilT_PS2_
        .type           _ZN6caffe268_GLOBAL__N__44_tmpxft_00005cb4_00000000_7_filler_op_cpp1_ii_dafd950f18FillDiagonalKernelIfEEvilT_PS2_,@function
        .size           _ZN6caffe268_GLOBAL__N__44_tmpxft_00005cb4_00000000_7_filler_op_cpp1_ii_dafd950f18FillDiagonalKernelIfEEvilT_PS2_,(.L_x_28 - _ZN6caffe268_GLOBAL__N__44_tmpxft_00005cb4_00000000_7_filler_op_cpp1_ii_dafd950f18FillDiagonalKernelIfEEvilT_PS2_)
        .other          _ZN6caffe268_GLOBAL__N__44_tmpxft_00005cb4_00000000_7_filler_op_cpp1_ii_dafd950f18FillDiagonalKernelIfEEvilT_PS2_,@"STO_CUDA_ENTRY STV_DEFAULT"
_ZN6caffe268_GLOBAL__N__44_tmpxft_00005cb4_00000000_7_filler_op_cpp1_ii_dafd950f18FillDiagonalKernelIfEEvilT_PS2_:
.text._ZN6caffe268_GLOBAL__N__44_tmpxft_00005cb4_00000000_7_filler_op_cpp1_ii_dafd950f18FillDiagonalKernelIfEEvilT_PS2_:
        /* <DEDUP_REMOVED lines=17> */
.L_x_16:
        /* <DEDUP_REMOVED lines=13> */
.L_x_17:
        /* <DEDUP_REMOVED lines=10> */
.L_x_28:


//--------------------- .text._ZN6caffe268_GLOBAL__N__44_tmpxft_00005cb4_00000000_7_filler_op_cpp1_ii_dafd950f15FillRangeKernelEiPf --------------------------
	.section	.text._ZN6caffe268_GLOBAL__N__44_tmpxft_00005cb4_00000000_7_filler_op_cpp1_ii_dafd950f15FillRangeKernelEiPf,"ax",@progbits
	.align	128
        .global         _ZN6caffe268_GLOBAL__N__44_tmpxft_00005cb4_00000000_7_filler_op_cpp1_ii_dafd950f15FillRangeKernelEiPf
        .type           _ZN6caffe268_GLOBAL__N__44_tmpxft_00005cb4_00000000_7_filler_op_cpp1_ii_dafd950f15FillRangeKernelEiPf,@function
        .size           _ZN6caffe268_GLOBAL__N__44_tmpxft_00005cb4_00000000_7_filler_op_cpp1_ii_dafd950f15FillRangeKernelEiPf,(.L_x_29 - _ZN6caffe268_GLOBAL__N__44_tmpxft_00005cb4_00000000_7_filler_op_cpp1_ii_dafd950f15FillRangeKernelEiPf)
        .other          _ZN6caffe268_GLOBAL__N__44_tmpxft_00005cb4_00000000_7_filler_op_cpp1_ii_dafd950f15FillRangeKernelEiPf,@"STO_CUDA_ENTRY STV_DEFAULT"
_ZN6caffe268_GLOBAL__N__44_tmpxft_00005cb4_00000000_7_filler_op_cpp1_ii_dafd950f15FillRangeKernelEiPf:
.text._ZN6caffe268_GLOBAL__N__44_tmpxft_00005cb4_00000000_7_filler_op_cpp1_ii_dafd950f15FillRangeKernelEiPf:
        /* <DEDUP_REMOVED lines=14> */
[----:B0-----:R-:W-:-:S12]  /*00e0*/  UIMAD UR4, UR4, UR5, URZ ;  /* 0x00000005040472a4 */ /* 0x001fd8000f8e02ff */
.L_x_18:
[----:B0-----:R-:W-:Y:S01]  /*00f0*/  IMAD.MOV.U32 R3, RZ, RZ, R7 ;  /* 0x000000ffff037224 */ /* 0x001fe200078e0007 */
[----:B--2---:R-:W-:Y:S01]  /*0100*/  LEA R4, P0, R0, UR10, 0x2 ;  /* 0x0000000a00047c11 */ /* 0x004fe2000f8010ff */
[----:B------:R-:W-:-:S03]  /*0110*/  IMAD.MOV.U32 R2, RZ, RZ, R0 ;  /* 0x000000ffff027224 */ /* 0x000fc600078e0000 */
[C---:B------:R-:W-:Y:S01]  /*0120*/  LEA.HI.X R5, R0.reuse, UR11, R7, 0x2, P0 ;  /* 0x0000000b00057c11 */ /* 0x040fe200080f1407 */
[----:B------:R-:W1:Y:S01]  /*0130*/  I2F.U64 R3, R2 ;  /* 0x0000000200037312 */ /* 0x000e620000301000 */
[----:B------:R-:W-:-:S05]  /*0140*/  IADD3 R0, P0, PT, R0, UR4, RZ ;  /* 0x0000000400007c10 */ /* 0x000fca000ff1e0ff */
[----:B------:R-:W-:Y:S01]  /*0150*/  IMAD.X R7, RZ, RZ, R7, P0 ;  /* 0x000000ffff077224 */ /* 0x000fe200000e0607 */
[----:B------:R-:W-:-:S04]  /*0160*/  ISETP.GE.U32.AND P0, PT, R0, UR9, PT ;  /* 0x0000000900007c0c */ /* 0x000fc8000bf06070 */
[----:B------:R-:W-:Y:S01]  /*0170*/  ISETP.GE.U32.AND.EX P0, PT, R7, UR8, PT, P0 ;  /* 0x0000000807007c0c */ /* 0x000fe2000bf06100 */
[----:B-1----:R0:W-:-:S12]  /*0180*/  STG.E desc[UR6][R4.64], R3 ;  /* 0x0000000304007986 */ /* 0x0021d8000c101906 */
[----:B------:R-:W-:Y:S05]  /*0190*/  @!P0 BRA `(.L_x_18) ;  /* 0xfffffffc00d48947 */ /* 0x000fea000383ffff */
[----:B------:R-:W-:Y:S05]  /*01a0*/  EXIT ;  /* 0x000000000000794d */ /* 0x000fea0003800000 */
.L_x_19:
        /* <DEDUP_REMOVED lines=13> */
.L_x_29:


//--------------------- .nv.shared.reserved.0     --------------------------
	.section	.nv.shared.reserved.0,"aw",@nobits
	.weak		__nv_reservedSMEM_offset_0_alias
	.size		__nv_reservedSMEM_offset_0_alias, 0, 64
	.other		__nv_reservedSMEM_offset_0_alias,@"STO_CUDA_RESERVED_SHARED STV_DEFAULT"
__nv_reservedSMEM_offset_0_alias:
	.zero		0
	.zero		64


//--------------------- .nv.global                --------------------------
	.section	.nv.global,"aw",@nobits
	.align	8
.nv.global:
	.type		_ZTVN10__cxxabiv120__function_type_infoE,@object
	.size		_ZTVN10__cxxabiv120__function_type_infoE,(_ZTVN10__cxxabiv120__si_class_type_infoE - _ZTVN10__cxxabiv120__function_type_infoE)
_ZTVN10__cxxabiv120__function_type_infoE:
	.zero		8
	.type		_ZTVN10__cxxabiv120__si_class_type_infoE,@object
	.size		_ZTVN10__cxxabiv120__si_class_type_infoE,(_ZTTNSt7__cxx1119basic_ostringstreamIcSt11char_traitsIcESaIcEEE - _ZTVN10__cxxabiv120__si_class_type_infoE)
_ZTVN10__cxxabiv120__si_class_type_infoE:
	.zero		8
	.type		_ZTTNSt7__cxx1119basic_ostringstreamIcSt11char_traitsIcESaIcEEE,@object
	.size		_ZTTNSt7__cxx1119basic_ostringstreamIcSt11char_traitsIcESaIcEEE,(_ZTTSo - _ZTTNSt7__cxx1119basic_ostringstreamIcSt11char_traitsIcESaIcEEE)
_ZTTNSt7__cxx1119basic_ostringstreamIcSt11char_traitsIcESaIcEEE:
	.zero		8
	.type		_ZTTSo,@object
	.size		_ZTTSo,(_ZTVN10__cxxabiv119__pointer_type_infoE - _ZTTSo)
_ZTTSo:
	.zero		8
	.type		_ZTVN10__cxxabiv119__pointer_type_infoE,@object
	.size		_ZTVN10__cxxabiv119__pointer_type_infoE,(_ZTVN10__cxxabiv117__class_type_infoE - _ZTVN10__cxxabiv119__pointer_type_infoE)
_ZTVN10__cxxabiv119__pointer_type_infoE:
	.zero		8
	.type		_ZTVN10__cxxabiv117__class_type_infoE,@object
	.size		_ZTVN10__cxxabiv117__class_type_infoE,(_ZTVSt9basic_iosIcSt11char_traitsIcEE - _ZTVN10__cxxabiv117__class_type_infoE)
_ZTVN10__cxxabiv117__class_type_infoE:
	.zero		8
	.type		_ZTVSt9basic_iosIcSt11char_traitsIcEE,@object
	.size		_ZTVSt9basic_iosIcSt11char_traitsIcEE,(_ZTVN3c1020intrusive_ptr_targetE - _ZTVSt9basic_iosIcSt11char_traitsIcEE)
_ZTVSt9basic_iosIcSt11char_traitsIcEE:
	.zero		32
	.type		_ZTVN3c1020intrusive_ptr_targetE,@object
	.size		_ZTVN3c1020intrusive_ptr_targetE,(_ZTVN3c105ErrorE - _ZTVN3c1020intrusive_ptr_targetE)
_ZTVN3c1020intrusive_ptr_targetE:
	.zero		40
	.type		_ZTVN3c105ErrorE,@object
	.size		_ZTVN3c105ErrorE,(_ZTVN3c1011StorageImplE - _ZTVN3c105ErrorE)
_ZTVN3c105ErrorE:
	.zero		40
	.type		_ZTVN3c1011StorageImplE,@object
	.size		_ZTVN3c1011StorageImplE,(_ZTVSt15basic_streambufIcSt11char_traitsIcEE - _ZTVN3c1011StorageImplE)
_ZTVN3c1011StorageImplE:
	.zero		40
	.type		_ZTVSt15basic_streambufIcSt11char_traitsIcEE,@object
	.size		_ZTVSt15basic_streambufIcSt11char_traitsIcEE,(_ZTVNSt7__cxx1115basic_stringbufIcSt11char_traitsIcESaIcEEE - _ZTVSt15basic_streambufIcSt11char_traitsIcEE)
_ZTVSt15basic_streambufIcSt11char_traitsIcEE:
	.zero		128
	.type		_ZTVNSt7__cxx1115basic_stringbufIcSt11char_traitsIcESaIcEEE,@object
	.size		_ZTVNSt7__cxx1115basic_stringbufIcSt11char_traitsIcESaIcEEE,(_ZTVN6caffe215GPUFallbackOpExINS_11SkipIndicesIJEEEEE - _ZTVNSt7__cxx1115basic_stringbufIcSt11char_traitsIcESaIcEEE)
_ZTVNSt7__cxx1115basic_stringbufIcSt11char_traitsIcESaIcEEE:
	.zero		128
	.type		_ZTVN6caffe215GPUFallbackOpExINS_11SkipIndicesIJEEEEE,@object
	.size		_ZTVN6caffe215GPUFallbackOpExINS_11SkipIndicesIJEEEEE,(_ZTVN6caffe28OperatorINS_11CUDAContextEEE - _ZTVN6caffe215GPUFallbackOpExINS_11SkipIndicesIJEEEEE)
_ZTVN6caffe215GPUFallbackOpExINS_11SkipIndicesIJEEEEE:
	.zero		136
	.type		_ZTVN6caffe28OperatorINS_11CUDAContextEEE,@object
	.size		_ZTVN6caffe28OperatorINS_11CUDAContextEEE,(_ZTVN6caffe214DiagonalFillOpINS_11CUDAContextEEE - _ZTVN6caffe28OperatorINS_11CUDAContextEEE)
_ZTVN6caffe28OperatorINS_11CUDAContextEEE:
	.zero		136
	.type		_ZTVN6caffe214DiagonalFillOpINS_11CUDAContextEEE,@object
	.size		_ZTVN6caffe214DiagonalFillOpINS_11CUDAContextEEE,(_ZTVN6caffe211RangeFillOpIfNS_11CUDAContextEEE - _ZTVN6caffe214DiagonalFillOpINS_11CUDAContextEEE)
_ZTVN6caffe214DiagonalFillOpINS_11CUDAContextEEE:
	.zero		144
	.type		_ZTVN6caffe211RangeFillOpIfNS_11CUDAContextEEE,@object
	.size		_ZTVN6caffe211RangeFillOpIfNS_11CUDAContextEEE,(_ZTVN6caffe213UniformFillOpIiNS_11CUDAContextEEE - _ZTVN6caffe211RangeFillOpIfNS_11CUDAContextEEE)
_ZTVN6caffe211RangeFillOpIfNS_11CUDAContextEEE:
	.zero		144
	.type		_ZTVN6caffe213UniformFillOpIiNS_11CUDAContextEEE,@object
	.size		_ZTVN6caffe213UniformFillOpIiNS_11CUDAContextEEE,(_ZTVN6caffe212XavierFillOpIfNS_11CUDAContextEEE - _ZTVN6caffe213UniformFillOpIiNS_11CUDAContextEEE)
_ZTVN6caffe213UniformFillOpIiNS_11CUDAContextEEE:
	.zero		144
	.type		_ZTVN6caffe212XavierFillOpIfNS_11CUDAContextEEE,@object
	.size		_ZTVN6caffe212XavierFillOpIfNS_11CUDAContextEEE,(_ZTVN6caffe214ConstantFillOpINS_11CUDAContextEEE - _ZTVN6caffe212XavierFillOpIfNS_11CUDAContextEEE)
_ZTVN6caffe212XavierFillOpIfNS_11CUDAContextEEE:
	.zero		144
	.type		_ZTVN6caffe214ConstantFillOpINS_11CUDAContextEEE,@object
	.size		_ZTVN6caffe214ConstantFillOpINS_11CUDAContextEEE,(_ZTVN6caffe210MSRAFillOpIfNS_11CUDAContextEEE - _ZTVN6caffe214ConstantFillOpINS_11CUDAContextEEE)
_ZTVN6caffe214ConstantFillOpINS_11CUDAContextEEE:
	.zero		144
	.type		_ZTVN6caffe210MSRAFillOpIfNS_11CUDAContextEEE,@object
	.size		_ZTVN6caffe210MSRAFillOpIfNS_11CUDAContextEEE,(_ZTVN6caffe28FillerOpINS_11CUDAContextEEE - _ZTVN6caffe210MSRAFillOpIfNS_11CUDAContextEEE)
_ZTVN6caffe210MSRAFillOpIfNS_11CUDAContextEEE:
	.zero		144
	.type		_ZTVN6caffe28FillerOpINS_11CUDAContextEEE,@object
	.size		_ZTVN6caffe28FillerOpINS_11CUDAContextEEE,(_ZTVN6caffe214GaussianFillOpIfNS_11CUDAContextEEE - _ZTVN6caffe28FillerOpINS_11CUDAContextEEE)
_ZTVN6caffe28FillerOpINS_11CUDAContextEEE:
	.zero		144
	.type		_ZTVN6caffe214GaussianFillOpIfNS_11CUDAContextEEE,@object
	.size		_ZTVN6caffe214GaussianFillOpIfNS_11CUDAContextEEE,(_ZTVN6caffe213UniformFillOpIfNS_11CUDAContextEEE - _ZTVN6caffe214GaussianFillOpIfNS_11CUDAContextEEE)
_ZTVN6caffe214GaussianFillOpIfNS_11CUDAContextEEE:
	.zero		144
	.type		_ZTVN6caffe213UniformFillOpIfNS_11CUDAContextEEE,@object
	.size		_ZTVN6caffe213UniformFillOpIfNS_11CUDAContextEEE,(.L_15 - _ZTVN6caffe213UniformFillOpIfNS_11CUDAContextEEE)
_ZTVN6caffe213UniformFillOpIfNS_11CUDAContextEEE:
	.zero		144
.L_15:


//--------------------- .nv.constant0._ZN6caffe268_GLOBAL__N__44_tmpxft_00005cb4_00000000_7_filler_op_cpp1_ii_dafd950f18FillDiagonalKernelItEEvilT_PS2_ --------------------------
	.section	.nv.constant0._ZN6caffe268_GLOBAL__N__44_tmpxft_00005cb4_00000000_7_filler_op_cpp1_ii_dafd950f18FillDiagonalKernelItEEvilT_PS2_,"a",@progbits
	.sectionflags	@""
	.align	4
.nv.constant0._ZN6caffe268_GLOBAL__N__44_tmpxft_00005cb4_00000000_7_filler_op_cpp1_ii_dafd950f18FillDiagonalKernelItEEvilT_PS2_:
	.zero		928


//--------------------- .nv.constant0._ZN6caffe268_GLOBAL__N__44_tmpxft_00005cb4_00000000_7_filler_op_cpp1_ii_dafd950f18FillDiagonalKernelIhEEvilT_PS2_ --------------------------
	.section	.nv.constant0._ZN6caffe268_GLOBAL__N__44_tmpxft_00005cb4_00000000_7_filler_op_cpp1_ii_dafd950f18FillDiagonalKernelIhEEvilT_PS2_,"a",@progbits
	.sectionflags	@""
	.align	4
.nv.constant0._ZN6caffe268_GLOBAL__N__44_tmpxft_00005cb4_00000000_7_filler_op_cpp1_ii_dafd950f18FillDiagonalKernelIhEEvilT_PS2_:
	.zero		928


//--------------------- .nv.constant0._ZN6caffe268_GLOBAL__N__44_tmpxft_00005cb4_00000000_7_filler_op_cpp1_ii_dafd950f18FillDiagonalKernelIlEEvilT_PS2_ --------------------------
	.section	.nv.constant0._ZN6caffe268_GLOBAL__N__44_tmpxft_00005cb4_00000000_7_filler_op_cpp1_ii_dafd950f18FillDiagonalKernelIlEEvilT_PS2_,"a",@progbits
	.sectionflags	@""
	.align	4
.nv.constant0._ZN6caffe268_GLOBAL__N__44_tmpxft_00005cb4_00000000_7_filler_op_cpp1_ii_dafd950f18FillDiagonalKernelIlEEvilT_PS2_:
	.zero		928


//--------------------- .nv.constant0._ZN6caffe268_GLOBAL__N__44_tmpxft_00005cb4_00000000_7_filler_op_cpp1_ii_dafd950f18FillDiagonalKernelIiEEvilT_PS2_ --------------------------
	.section	.nv.constant0._ZN6caffe268_GLOBAL__N__44_tmpxft_00005cb4_00000000_7_filler_op_cpp1_ii_dafd950f18FillDiagonalKernelIiEEvilT_PS2_,"a",@progbits
	.sectionflags	@""
	.align	4
.nv.constant0._ZN6caffe268_GLOBAL__N__44_tmpxft_00005cb4_00000000_7_filler_op_cpp1_ii_dafd950f18FillDiagonalKernelIiEEvilT_PS2_:
	.zero		928


//--------------------- .nv.constant0._ZN6caffe268_GLOBAL__N__44_tmpxft_00005cb4_00000000_7_filler_op_cpp1_ii_dafd950f18FillDiagonalKernelIsEEvilT_PS2_ --------------------------
	.section	.nv.constant0._ZN6caffe268_GLOBAL__N__44_tmpxft_00005cb4_00000000_7_filler_op_cpp1_ii_dafd950f18FillDiagonalKernelIsEEvilT_PS2_,"a",@progbits
	.sectionflags	@""
	.align	4
.nv.constant0._ZN6caffe268_GLOBAL__N__44_tmpxft_00005cb4_00000000_7_filler_op_cpp1_ii_dafd950f18FillDiagonalKernelIsEEvilT_PS2_:
	.zero		928


//--------------------- .nv.constant0._ZN6caffe268_GLOBAL__N__44_tmpxft_00005cb4_00000000_7_filler_op_cpp1_ii_dafd950f18FillDiagonalKernelIaEEvilT_PS2_ --------------------------
	.section	.nv.constant0._ZN6caffe268_GLOBAL__N__44_tmpxft_00005cb4_00000000_7_filler_op_cpp1_ii_dafd950f18FillDiagonalKernelIaEEvilT_PS2_,"a",@progbits
	.sectionflags	@""
	.align	4
.nv.constant0._ZN6caffe268_GLOBAL__N__44_tmpxft_00005cb4_00000000_7_filler_op_cpp1_ii_dafd950f18FillDiagonalKernelIaEEvilT_PS2_:
	.zero		928


//--------------------- .nv.constant0._ZN6caffe268_GLOBAL__N__44_tmpxft_00005cb4_00000000_7_filler_op_cpp1_ii_dafd950f18FillDiagonalKernelIbEEvilT_PS2_ --------------------------
	.section	.nv.constant0._ZN6caffe268_GLOBAL__N__44_tmpxft_00005cb4_00000000_7_filler_op_cpp1_ii_dafd950f18FillDiagonalKernelIbEEvilT_PS2_,"a",@progbits
	.sectionflags	@""
	.align	4
.nv.constant0._ZN6caffe268_GLOBAL__N__44_tmpxft_00005cb4_00000000_7_filler_op_cpp1_ii_dafd950f18FillDiagonalKernelIbEEvilT_PS2_:
	.zero		928


//--------------------- .nv.constant0._ZN6caffe268_GLOBAL__N__44_tmpxft_00005cb4_00000000_7_filler_op_cpp1_ii_dafd950f18FillDiagonalKernelIdEEvilT_PS2_ --------------------------
	.section	.nv.constant0._ZN6caffe268_GLOBAL__N__44_tmpxft_00005cb4_00000000_7_filler_op_cpp1_ii_dafd950f18FillDiagonalKernelIdEEvilT_PS2_,"a",@progbits
	.sectionflags	@""
	.align	4
.nv.constant0._ZN6caffe268_GLOBAL__N__44_tmpxft_00005cb4_00000000_7_filler_op_cpp1_ii_dafd950f18FillDiagonalKernelIdEEvilT_PS2_:
	.zero		928


//--------------------- .nv.constant0._ZN6caffe268_GLOBAL__N__44_tmpxft_00005cb4_00000000_7_filler_op_cpp1_ii_dafd950f18FillDiagonalKernelIfEEvilT_PS2_ --------------------------
	.section	.nv.constant0._ZN6caffe268_GLOBAL__N__44_tmpxft_00005cb4_00000000_7_filler_op_cpp1_ii_dafd950f18FillDiagonalKernelIfEEvilT_PS2_,"a",@progbits
	.sectionflags	@""
	.align	4
.nv.constant0._ZN6caffe268_GLOBAL__N__44_tmpxft_00005cb4_00000000_7_filler_op_cpp1_ii_dafd950f18FillDiagonalKernelIfEEvilT_PS2_:
	.zero		928


//--------------------- .nv.constant0._ZN6caffe268_GLOBAL__N__44_tmpxft_00005cb4_00000000_7_filler_op_cpp1_ii_dafd950f15FillRangeKernelEiPf --------------------------
	.section	.nv.constant0._ZN6caffe268_GLOBAL__N__44_tmpxft_00005cb4_00000000_7_filler_op_cpp1_ii_dafd950f15FillRangeKernelEiPf,"a",@progbits
	.sectionflags	@""
	.align	4
.nv.constant0._ZN6caffe268_GLOBAL__N__44_tmpxft_00005cb4_00000000_7_filler_op_cpp1_ii_dafd950f15FillRangeKernelEiPf:
	.zero		912


//--------------------- SYMBOLS --------------------------

	.type		.nv.reservedSmem.offset0,@object
	.size		.nv.reservedSmem.offset0,0x4
